// auto-generated by cutlass_sweep.gemm — config: {"arch": "sm_100", "cluster_m": 2, "cluster_n": 1, "dtype": "bf16", "dtype_b": "bf16", "layout": "nt", "stages": 0, "tile_k": 256, "tile_m": 128, "tile_n": 256}
#include "cutlass/cutlass.h"
#include "cutlass/gemm/collective/collective_builder.hpp"
#include "cutlass/gemm/device/gemm_universal_adapter.h"
#include "cutlass/gemm/kernel/gemm_universal.hpp"
#include "cutlass/epilogue/collective/collective_builder.hpp"

using ElemA = cutlass::bfloat16_t;
using ElemB = cutlass::bfloat16_t;
using ElemCD = cutlass::bfloat16_t;
using Acc  = float;
using TileShape    = cute::Shape<cute::_128, cute::_256, cute::_256>;
using ClusterShape = cute::Shape<cute::_2, cute::_1, cute::_1>;

using CollectiveEpilogue = typename cutlass::epilogue::collective::CollectiveBuilder<
    cutlass::arch::Sm100, cutlass::arch::OpClassTensorOp,
    TileShape, ClusterShape,
    cutlass::epilogue::collective::EpilogueTileAuto,
    Acc, Acc,
    ElemCD, cutlass::layout::RowMajor, 128 / cutlass::sizeof_bits<ElemCD>::value,
    ElemCD, cutlass::layout::RowMajor, 128 / cutlass::sizeof_bits<ElemCD>::value,
    cutlass::epilogue::collective::EpilogueScheduleAuto
  >::CollectiveOp;

using CollectiveMainloop = typename cutlass::gemm::collective::CollectiveBuilder<
    cutlass::arch::Sm100, cutlass::arch::OpClassTensorOp,
    ElemA, cutlass::layout::RowMajor, 128 / cutlass::sizeof_bits<ElemA>::value,
    ElemB, cutlass::layout::ColumnMajor, 128 / cutlass::sizeof_bits<ElemB>::value,
    Acc,
    TileShape, ClusterShape,
    cutlass::gemm::collective::StageCountAutoCarveout<static_cast<int>(sizeof(typename CollectiveEpilogue::SharedStorage))>,
    cutlass::gemm::collective::KernelScheduleAuto
  >::CollectiveOp;

using GemmKernel = cutlass::gemm::kernel::GemmUniversal<
    cute::Shape<int,int,int,int>,
    CollectiveMainloop,
    CollectiveEpilogue
>;
using Gemm = cutlass::gemm::device::GemmUniversalAdapter<GemmKernel>;

// Force the device kernel symbol into the cubin without needing a host main.
auto* _anchor = &cutlass::device_kernel<GemmKernel>;


// ===== COMPILED SASS (sm_100a) =====

	.target	sm_100a

	.elftype	@"ET_EXEC"


//--------------------- .note.nv.tkinfo           --------------------------
	.section	.note.nv.tkinfo,"",@"SHT_NOTE"
	.sectionflags	@"SHF_NOTE_NV_TKINFO"
	.tkinfo
        /*0018*/ 	.word	0x00000002
        /*0030*/ 	.string	""
        /*0030*/ 	.string	"ptxas"
        /*0030*/ 	.string	"Cuda compilation tools, release 13.0, V13.0.88"
        /*0030*/ 	.string	"Build cuda_13.0.r13.0/compiler.36424714_0"
        /*0030*/ 	.string	"-arch sm_100a -m 64 "



//--------------------- .note.nv.cuinfo           --------------------------
	.section	.note.nv.cuinfo,"",@"SHT_NOTE"
	.sectionflags	@"SHF_NOTE_NV_CUINFO"
        /*0018*/ 	.short	0x0002
        /*001a*/ 	.short	0x0064
        /*001c*/ 	.short	0x0082
	.zero		2


//--------------------- .nv.info                  --------------------------
	.section	.nv.info,"",@"SHT_CUDA_INFO"
	.align	4


	//----- nvinfo : EIATTR_REGCOUNT
	.align		4
        /*0000*/ 	.byte	0x04, 0x2f
        /*0002*/ 	.short	(.L_19 - .L_18)
	.align		4
.L_18:
        /*0004*/ 	.word	index@(_ZN7cutlass13device_kernelINS_4gemm6kernel13GemmUniversalIN4cute5tupleIJiiiiEEENS1_10collective13CollectiveMmaINS1_35MainloopSm100TmaUmmaWarpSpecializedILi2ELi2ELi4ENS5_IJNS4_1CILi2EEENSA_ILi1EEESC_EEEEENS5_IJNSA_ILi128EEENSA_ILi256EEESG_EEENS_10bfloat16_tENS5_IJlSC_lEEESI_SJ_NS4_8TiledMMAINS4_8MMA_AtomIJNS4_26SM100_MMA_F16BF16_2x1SM_SSISI_SI_fLi128ELi256ELNS4_4UMMA5MajorE0ELSO_0ELNSN_7ScaleInE0ELSP_0EEEEEENS4_6LayoutINS5_IJSC_SC_SC_EEENS5_IJNSA_ILi0EEESU_SU_EEEEENS5_IJNS4_10UnderscoreESX_SX_EEEEENS4_18SM100_TMA_2SM_LOADENS4_14ComposedLayoutINS4_7SwizzleILi3ELi4ELi3EEENS4_18smem_ptr_flag_bitsILi16EEENSS_INS5_IJNSA_ILi8EEENSA_ILi64EEEEEENS5_IJS17_SC_EEEEEEEvNS4_8identityES10_S1B_vS1C_EENS_8epilogue10collective18CollectiveEpilogueINS1E_23Sm100TmaWarpSpecializedILi4ELi2ELi32ELb1ELb0EEEJNS5_IJS17_SG_SG_EEENS5_IJNSS_IS17_SC_EENSS_INS5_IJNSA_ILi32EEESB_EEENS5_IJSC_SF_EEEEEEEESI_SJ_SI_SJ_NS1E_6fusion15FusionCallbacksIS1I_NS1Q_17LinearCombinationISI_fSI_fLNS_15FloatRoundStyleE2EEES1J_S1P_JEEENS4_5SM1004TMEM4LOAD26SM100_TMEM_LOAD_32dp32b32xENS4_13SM90_TMA_LOADENS11_INS12_ILi2ELi4ELi3EEES15_NSS_INS5_IJS16_S1L_EEENS5_IJS1L_SC_EEEEEEENS4_39AutoVectorizingCopyWithAssumedAlignmentILi128EEENS4_14SM90_TMA_STOREES25_S27_S27_EEEvvEEEEvNT_6ParamsE)
        /*0008*/ 	.word	0x00000073


	//----- nvinfo : EIATTR_FRAME_SIZE
	.align		4
.L_19:
        /*000c*/ 	.byte	0x04, 0x11
        /*000e*/ 	.short	(.L_21 - .L_20)
	.align		4
.L_20:
        /*0010*/ 	.word	index@($__internal_2_$__cuda_sm10x_tcgen05_guardrail_trap_unallocated_columns_being_dealloced)
        /*0014*/ 	.word	0x00000000


	//----- nvinfo : EIATTR_FRAME_SIZE
	.align		4
.L_21:
        /*0018*/ 	.byte	0x04, 0x11
        /*001a*/ 	.short	(.L_23 - .L_22)
	.align		4
.L_22:
        /*001c*/ 	.word	index@($__internal_1_$__cuda_sm10x_tcgen05_guardrail_trap_phase_invalid_during_alloc)
        /*0020*/ 	.word	0x00000000


	//----- nvinfo : EIATTR_FRAME_SIZE
	.align		4
.L_23:
        /*0024*/ 	.byte	0x04, 0x11
        /*0026*/ 	.short	(.L_25 - .L_24)
	.align		4
.L_24:
        /*0028*/ 	.word	index@($__internal_0_$__cuda_sm10x_tcgen05_guardrail_trap_col_being_dealloced_not_returned_by_alloc)
        /*002c*/ 	.word	0x00000000


	//----- nvinfo : EIATTR_FRAME_SIZE
	.align		4
.L_25:
        /*0030*/ 	.byte	0x04, 0x11
        /*0032*/ 	.short	(.L_27 - .L_26)
	.align		4
.L_26:
        /*0034*/ 	.word	index@(_ZN7cutlass13device_kernelINS_4gemm6kernel13GemmUniversalIN4cute5tupleIJiiiiEEENS1_10collective13CollectiveMmaINS1_35MainloopSm100TmaUmmaWarpSpecializedILi2ELi2ELi4ENS5_IJNS4_1CILi2EEENSA_ILi1EEESC_EEEEENS5_IJNSA_ILi128EEENSA_ILi256EEESG_EEENS_10bfloat16_tENS5_IJlSC_lEEESI_SJ_NS4_8TiledMMAINS4_8MMA_AtomIJNS4_26SM100_MMA_F16BF16_2x1SM_SSISI_SI_fLi128ELi256ELNS4_4UMMA5MajorE0ELSO_0ELNSN_7ScaleInE0ELSP_0EEEEEENS4_6LayoutINS5_IJSC_SC_SC_EEENS5_IJNSA_ILi0EEESU_SU_EEEEENS5_IJNS4_10UnderscoreESX_SX_EEEEENS4_18SM100_TMA_2SM_LOADENS4_14ComposedLayoutINS4_7SwizzleILi3ELi4ELi3EEENS4_18smem_ptr_flag_bitsILi16EEENSS_INS5_IJNSA_ILi8EEENSA_ILi64EEEEEENS5_IJS17_SC_EEEEEEEvNS4_8identityES10_S1B_vS1C_EENS_8epilogue10collective18CollectiveEpilogueINS1E_23Sm100TmaWarpSpecializedILi4ELi2ELi32ELb1ELb0EEEJNS5_IJS17_SG_SG_EEENS5_IJNSS_IS17_SC_EENSS_INS5_IJNSA_ILi32EEESB_EEENS5_IJSC_SF_EEEEEEEESI_SJ_SI_SJ_NS1E_6fusion15FusionCallbacksIS1I_NS1Q_17LinearCombinationISI_fSI_fLNS_15FloatRoundStyleE2EEES1J_S1P_JEEENS4_5SM1004TMEM4LOAD26SM100_TMEM_LOAD_32dp32b32xENS4_13SM90_TMA_LOADENS11_INS12_ILi2ELi4ELi3EEES15_NSS_INS5_IJS16_S1L_EEENS5_IJS1L_SC_EEEEEEENS4_39AutoVectorizingCopyWithAssumedAlignmentILi128EEENS4_14SM90_TMA_STOREES25_S27_S27_EEEvvEEEEvNT_6ParamsE)
        /*0038*/ 	.word	0x00000000


	//----- nvinfo : EIATTR_MIN_STACK_SIZE
	.align		4
.L_27:
        /*003c*/ 	.byte	0x04, 0x12
        /*003e*/ 	.short	(.L_29 - .L_28)
	.align		4
.L_28:
        /*0040*/ 	.word	index@(_ZN7cutlass13device_kernelINS_4gemm6kernel13GemmUniversalIN4cute5tupleIJiiiiEEENS1_10collective13CollectiveMmaINS1_35MainloopSm100TmaUmmaWarpSpecializedILi2ELi2ELi4ENS5_IJNS4_1CILi2EEENSA_ILi1EEESC_EEEEENS5_IJNSA_ILi128EEENSA_ILi256EEESG_EEENS_10bfloat16_tENS5_IJlSC_lEEESI_SJ_NS4_8TiledMMAINS4_8MMA_AtomIJNS4_26SM100_MMA_F16BF16_2x1SM_SSISI_SI_fLi128ELi256ELNS4_4UMMA5MajorE0ELSO_0ELNSN_7ScaleInE0ELSP_0EEEEEENS4_6LayoutINS5_IJSC_SC_SC_EEENS5_IJNSA_ILi0EEESU_SU_EEEEENS5_IJNS4_10UnderscoreESX_SX_EEEEENS4_18SM100_TMA_2SM_LOADENS4_14ComposedLayoutINS4_7SwizzleILi3ELi4ELi3EEENS4_18smem_ptr_flag_bitsILi16EEENSS_INS5_IJNSA_ILi8EEENSA_ILi64EEEEEENS5_IJS17_SC_EEEEEEEvNS4_8identityES10_S1B_vS1C_EENS_8epilogue10collective18CollectiveEpilogueINS1E_23Sm100TmaWarpSpecializedILi4ELi2ELi32ELb1ELb0EEEJNS5_IJS17_SG_SG_EEENS5_IJNSS_IS17_SC_EENSS_INS5_IJNSA_ILi32EEESB_EEENS5_IJSC_SF_EEEEEEEESI_SJ_SI_SJ_NS1E_6fusion15FusionCallbacksIS1I_NS1Q_17LinearCombinationISI_fSI_fLNS_15FloatRoundStyleE2EEES1J_S1P_JEEENS4_5SM1004TMEM4LOAD26SM100_TMEM_LOAD_32dp32b32xENS4_13SM90_TMA_LOADENS11_INS12_ILi2ELi4ELi3EEES15_NSS_INS5_IJS16_S1L_EEENS5_IJS1L_SC_EEEEEEENS4_39AutoVectorizingCopyWithAssumedAlignmentILi128EEENS4_14SM90_TMA_STOREES25_S27_S27_EEEvvEEEEvNT_6ParamsE)
        /*0044*/ 	.word	0x00000000
.L_29:


//--------------------- .nv.compat                --------------------------
	.section	.nv.compat,"",@"SHT_CUDA_COMPAT_INFO"
	.align	4
        /*0000*/ 	.byte	0x02, 0x09, 0x01, 0x00, 0x02, 0x02, 0x02, 0x00, 0x02, 0x05, 0x05, 0x00, 0x03, 0x07, 0x01, 0x01
        /*0010*/ 	.byte	0x02, 0x03, 0x01, 0x00, 0x02, 0x06, 0x01, 0x00, 0x04, 0x0b, 0x08, 0x00, 0x09, 0x00, 0x00, 0x00
        /*0020*/ 	.byte	0x00, 0x00, 0x00, 0x00


//--------------------- .nv.info._ZN7cutlass13device_kernelINS_4gemm6kernel13GemmUniversalIN4cute5tupleIJiiiiEEENS1_10collective13CollectiveMmaINS1_35MainloopSm100TmaUmmaWarpSpecializedILi2ELi2ELi4ENS5_IJNS4_1CILi2EEENSA_ILi1EEESC_EEEEENS5_IJNSA_ILi128EEENSA_ILi256EEESG_EEENS_10bfloat16_tENS5_IJlSC_lEEESI_SJ_NS4_8TiledMMAINS4_8MMA_AtomIJNS4_26SM100_MMA_F16BF16_2x1SM_SSISI_SI_fLi128ELi256ELNS4_4UMMA5MajorE0ELSO_0ELNSN_7ScaleInE0ELSP_0EEEEEENS4_6LayoutINS5_IJSC_SC_SC_EEENS5_IJNSA_ILi0EEESU_SU_EEEEENS5_IJNS4_10UnderscoreESX_SX_EEEEENS4_18SM100_TMA_2SM_LOADENS4_14ComposedLayoutINS4_7SwizzleILi3ELi4ELi3EEENS4_18smem_ptr_flag_bitsILi16EEENSS_INS5_IJNSA_ILi8EEENSA_ILi64EEEEEENS5_IJS17_SC_EEEEEEEvNS4_8identityES10_S1B_vS1C_EENS_8epilogue10collective18CollectiveEpilogueINS1E_23Sm100TmaWarpSpecializedILi4ELi2ELi32ELb1ELb0EEEJNS5_IJS17_SG_SG_EEENS5_IJNSS_IS17_SC_EENSS_INS5_IJNSA_ILi32EEESB_EEENS5_IJSC_SF_EEEEEEEESI_SJ_SI_SJ_NS1E_6fusion15FusionCallbacksIS1I_NS1Q_17LinearCombinationISI_fSI_fLNS_15FloatRoundStyleE2EEES1J_S1P_JEEENS4_5SM1004TMEM4LOAD26SM100_TMEM_LOAD_32dp32b32xENS4_13SM90_TMA_LOADENS11_INS12_ILi2ELi4ELi3EEES15_NSS_INS5_IJS16_S1L_EEENS5_IJS1L_SC_EEEEEEENS4_39AutoVectorizingCopyWithAssumedAlignmentILi128EEENS4_14SM90_TMA_STOREES25_S27_S27_EEEvvEEEEvNT_6ParamsE --------------------------
	.section	.nv.info._ZN7cutlass13device_kernelINS_4gemm6kernel13GemmUniversalIN4cute5tupleIJiiiiEEENS1_10collective13CollectiveMmaINS1_35MainloopSm100TmaUmmaWarpSpecializedILi2ELi2ELi4ENS5_IJNS4_1CILi2EEENSA_ILi1EEESC_EEEEENS5_IJNSA_ILi128EEENSA_ILi256EEESG_EEENS_10bfloat16_tENS5_IJlSC_lEEESI_SJ_NS4_8TiledMMAINS4_8MMA_AtomIJNS4_26SM100_MMA_F16BF16_2x1SM_SSISI_SI_fLi128ELi256ELNS4_4UMMA5MajorE0ELSO_0ELNSN_7ScaleInE0ELSP_0EEEEEENS4_6LayoutINS5_IJSC_SC_SC_EEENS5_IJNSA_ILi0EEESU_SU_EEEEENS5_IJNS4_10UnderscoreESX_SX_EEEEENS4_18SM100_TMA_2SM_LOADENS4_14ComposedLayoutINS4_7SwizzleILi3ELi4ELi3EEENS4_18smem_ptr_flag_bitsILi16EEENSS_INS5_IJNSA_ILi8EEENSA_ILi64EEEEEENS5_IJS17_SC_EEEEEEEvNS4_8identityES10_S1B_vS1C_EENS_8epilogue10collective18CollectiveEpilogueINS1E_23Sm100TmaWarpSpecializedILi4ELi2ELi32ELb1ELb0EEEJNS5_IJS17_SG_SG_EEENS5_IJNSS_IS17_SC_EENSS_INS5_IJNSA_ILi32EEESB_EEENS5_IJSC_SF_EEEEEEEESI_SJ_SI_SJ_NS1E_6fusion15FusionCallbacksIS1I_NS1Q_17LinearCombinationISI_fSI_fLNS_15FloatRoundStyleE2EEES1J_S1P_JEEENS4_5SM1004TMEM4LOAD26SM100_TMEM_LOAD_32dp32b32xENS4_13SM90_TMA_LOADENS11_INS12_ILi2ELi4ELi3EEES15_NSS_INS5_IJS16_S1L_EEENS5_IJS1L_SC_EEEEEEENS4_39AutoVectorizingCopyWithAssumedAlignmentILi128EEENS4_14SM90_TMA_STOREES25_S27_S27_EEEvvEEEEvNT_6ParamsE,"",@"SHT_CUDA_INFO"
	.sectionflags	@""
	.align	4


	//----- nvinfo : EIATTR_CUDA_API_VERSION
	.align		4
        /*0000*/ 	.byte	0x04, 0x37
        /*0002*/ 	.short	(.L_31 - .L_30)
.L_30:
        /*0004*/ 	.word	0x00000082


	//----- nvinfo : EIATTR_KPARAM_INFO
	.align		4
.L_31:
        /*0008*/ 	.byte	0x04, 0x17
        /*000a*/ 	.short	(.L_33 - .L_32)
.L_32:
        /*000c*/ 	.word	0x00000000
        /*0010*/ 	.short	0x0000
        /*0012*/ 	.short	0x0000
        /*0014*/ 	.byte	0x00, 0xf0, 0x01, 0x20


	//----- nvinfo : EIATTR_AT_ENTRY_FRAGMENTS
	.align		4
.L_33:
        /*0018*/ 	.byte	0x04, 0x4f
        /*001a*/ 	.short	(.L_35 - .L_34)


	//   ....[0]....
.L_34:
        /*001c*/ 	.word	0x00000007


	//----- nvinfo : EIATTR_RESERVED_SMEM_USED
	.align		4
.L_35:
        /*0020*/ 	.byte	0x01, 0x41
	.zero		2


	//----- nvinfo : EIATTR_SPARSE_MMA_MASK
	.align		4
        /*0024*/ 	.byte	0x03, 0x50
        /*0026*/ 	.short	0x0000


	//----- nvinfo : EIATTR_TCGEN05_2CTA_USED
	.align		4
        /*0028*/ 	.byte	0x01, 0x52
	.zero		2


	//----- nvinfo : EIATTR_MAXREG_COUNT
	.align		4
        /*002c*/ 	.byte	0x03, 0x1b
        /*002e*/ 	.short	0x00ff


	//----- nvinfo : EIATTR_NUM_BARRIERS
	.align		4
        /*0030*/ 	.byte	0x02, 0x4c
        /*0032*/ 	.byte	0x07
	.zero		1


	//----- nvinfo : EIATTR_EXTERNS
	.align		4
        /*0034*/ 	.byte	0x04, 0x0f
        /*0036*/ 	.short	(.L_37 - .L_36)


	//   ....[0]....
	.align		4
.L_36:
        /*0038*/ 	.word	index@(__assertfail)


	//----- nvinfo : EIATTR_MERCURY_ISA_VERSION
	.align		4
.L_37:
        /*003c*/ 	.byte	0x03, 0x5f
        /*003e*/ 	.short	0x0101


	//----- nvinfo : EIATTR_INT_WARP_WIDE_INSTR_OFFSETS
	.align		4
        /*0040*/ 	.byte	0x04, 0x31
        /*0042*/ 	.short	(.L_39 - .L_38)


	//   ....[0]....
.L_38:
        /*0044*/ 	.word	0x00000d00


	//   ....[1]....
        /*0048*/ 	.word	0x00000da0


	//   ....[2]....
        /*004c*/ 	.word	0x000025a0


	//   ....[3]....
        /*0050*/ 	.word	0x00004930


	//   ....[4]....
        /*0054*/ 	.word	0x00004960


	//   ....[5]....
        /*0058*/ 	.word	0x00004980


	//   ....[6]....
        /*005c*/ 	.word	0x000052c0


	//   ....[7]....
        /*0060*/ 	.word	0x000052e0


	//   ....[8]....
        /*0064*/ 	.word	0x00005370


	//   ....[9]....
        /*0068*/ 	.word	0x00005480


	//   ....[10]....
        /*006c*/ 	.word	0x000054a0


	//   ....[11]....
        /*0070*/ 	.word	0x00005560


	//   ....[12]....
        /*0074*/ 	.word	0x00005670


	//   ....[13]....
        /*0078*/ 	.word	0x00005690


	//   ....[14]....
        /*007c*/ 	.word	0x00005790


	//   ....[15]....
        /*0080*/ 	.word	0x00005940


	//   ....[16]....
        /*0084*/ 	.word	0x00005950


	//   ....[17]....
        /*0088*/ 	.word	0x00005a70


	//----- nvinfo : EIATTR_COOP_GROUP_MASK_REGIDS
	.align		4
.L_39:
        /*008c*/ 	.byte	0x04, 0x29
        /*008e*/ 	.short	(.L_41 - .L_40)


	//   ....[0]....
.L_40:
        /*0090*/ 	.word	0xffffffff


	//   ....[1]....
        /*0094*/ 	.word	0xffffffff


	//   ....[2]....
        /*0098*/ 	.word	0xffffffff


	//   ....[3]....
        /*009c*/ 	.word	0xffffffff


	//   ....[4]....
        /*00a0*/ 	.word	0xffffffff


	//   ....[5]....
        /*00a4*/ 	.word	0xffffffff


	//   ....[6]....
        /*00a8*/ 	.word	0xffffffff


	//   ....[7]....
        /*00ac*/ 	.word	0xffffffff


	//   ....[8]....
        /*00b0*/ 	.word	0xffffffff


	//   ....[9]....
        /*00b4*/ 	.word	0xffffffff


	//   ....[10]....
        /*00b8*/ 	.word	0xffffffff


	//   ....[11]....
        /*00bc*/ 	.word	0xffffffff


	//   ....[12]....
        /*00c0*/ 	.word	0xffffffff


	//   ....[13]....
        /*00c4*/ 	.word	0xffffffff


	//----- nvinfo : EIATTR_COOP_GROUP_INSTR_OFFSETS
	.align		4
.L_41:
        /*00c8*/ 	.byte	0x04, 0x28
        /*00ca*/ 	.short	(.L_43 - .L_42)


	//   ....[0]....
.L_42:
        /*00cc*/ 	.word	0x000000e0


	//   ....[1]....
        /*00d0*/ 	.word	0x00000520


	//   ....[2]....
        /*00d4*/ 	.word	0x00000670


	//   ....[3]....
        /*00d8*/ 	.word	0x00000800


	//   ....[4]....
        /*00dc*/ 	.word	0x000008f0


	//   ....[5]....
        /*00e0*/ 	.word	0x00000a50


	//   ....[6]....
        /*00e4*/ 	.word	0x00000be0


	//   ....[7]....
        /*00e8*/ 	.word	0x00000e20


	//   ....[8]....
        /*00ec*/ 	.word	0x00002480


	//   ....[9]....
        /*00f0*/ 	.word	0x00003140


	//   ....[10]....
        /*00f4*/ 	.word	0x00003650


	//   ....[11]....
        /*00f8*/ 	.word	0x000038f0


	//   ....[12]....
        /*00fc*/ 	.word	0x00004820


	//   ....[13]....
        /*0100*/ 	.word	0x00004a40


	//----- nvinfo : EIATTR_VRC_CTA_INIT_COUNT
	.align		4
.L_43:
        /*0104*/ 	.byte	0x02, 0x4a
        /*0106*/ 	.byte	0x80
	.zero		1


	//----- nvinfo : EIATTR_SYSCALL_OFFSETS
	.align		4
        /*0108*/ 	.byte	0x04, 0x46
        /*010a*/ 	.short	(.L_45 - .L_44)


	//   ....[0]....
.L_44:
        /*010c*/ 	.word	0x000065d0


	//   ....[1]....
        /*0110*/ 	.word	0x000066c0


	//   ....[2]....
        /*0114*/ 	.word	0x00006e30


	//   ....[3]....
        /*0118*/ 	.word	0x00007af0


	//   ....[4]....
        /*011c*/ 	.word	0x00008790


	//   ....[5]....
        /*0120*/ 	.word	0x00009430


	//----- nvinfo : EIATTR_MBARRIER_INSTR_OFFSETS
	.align		4
.L_45:
        /*0124*/ 	.byte	0x04, 0x39
        /*0126*/ 	.short	(.L_47 - .L_46)


	//   ....[0]....
.L_46:
        /*0128*/ 	.word	0x00000620
        /*012c*/ 	.word	0x000000ff
        /*0130*/ 	.word	0x00000000
        /*0134*/ 	.short	0x0100
        /*0136*/ 	.byte	0x04
	.zero		1


	//   ....[1]....
        /*0138*/ 	.word	0x00000630
        /*013c*/ 	.word	0x000000ff
        /*0140*/ 	.word	0x00000010
        /*0144*/ 	.short	0x0100
        /*0146*/ 	.byte	0x04
	.zero		1


	//   ....[2]....
        /*0148*/ 	.word	0x00000640
        /*014c*/ 	.word	0x000000ff
        /*0150*/ 	.word	0x00000008
        /*0154*/ 	.short	0x0100
        /*0156*/ 	.byte	0x04
	.zero		1


	//   ....[3]....
        /*0158*/ 	.word	0x00000650
        /*015c*/ 	.word	0x000000ff
        /*0160*/ 	.word	0x00000018
        /*0164*/ 	.short	0x0100
        /*0166*/ 	.byte	0x04
	.zero		1


	//   ....[4]....
        /*0168*/ 	.word	0x00000770
        /*016c*/ 	.word	0x000000ff
        /*0170*/ 	.word	0x00000020
        /*0174*/ 	.short	0x0100
        /*0176*/ 	.byte	0x04
	.zero		1


	//   ....[5]....
        /*0178*/ 	.word	0x00000780
        /*017c*/ 	.word	0x000000ff
        /*0180*/ 	.word	0x00000040
        /*0184*/ 	.short	0x0100
        /*0186*/ 	.byte	0x04
	.zero		1


	//   ....[6]....
        /*0188*/ 	.word	0x00000790
        /*018c*/ 	.word	0x000000ff
        /*0190*/ 	.word	0x00000028
        /*0194*/ 	.short	0x0100
        /*0196*/ 	.byte	0x04
	.zero		1


	//   ....[7]....
        /*0198*/ 	.word	0x000007a0
        /*019c*/ 	.word	0x000000ff
        /*01a0*/ 	.word	0x00000048
        /*01a4*/ 	.short	0x0100
        /*01a6*/ 	.byte	0x04
	.zero		1


	//   ....[8]....
        /*01a8*/ 	.word	0x000007b0
        /*01ac*/ 	.word	0x000000ff
        /*01b0*/ 	.word	0x00000030
        /*01b4*/ 	.short	0x0100
        /*01b6*/ 	.byte	0x04
	.zero		1


	//   ....[9]....
        /*01b8*/ 	.word	0x000007c0
        /*01bc*/ 	.word	0x000000ff
        /*01c0*/ 	.word	0x00000050
        /*01c4*/ 	.short	0x0100
        /*01c6*/ 	.byte	0x04
	.zero		1


	//   ....[10]....
        /*01c8*/ 	.word	0x000007d0
        /*01cc*/ 	.word	0x000000ff
        /*01d0*/ 	.word	0x00000038
        /*01d4*/ 	.short	0x0100
        /*01d6*/ 	.byte	0x04
	.zero		1


	//   ....[11]....
        /*01d8*/ 	.word	0x000007e0
        /*01dc*/ 	.word	0x000000ff
        /*01e0*/ 	.word	0x00000058
        /*01e4*/ 	.short	0x0100
        /*01e6*/ 	.byte	0x04
	.zero		1


	//   ....[12]....
        /*01e8*/ 	.word	0x000008c0
        /*01ec*/ 	.word	0x000000ff
        /*01f0*/ 	.word	0x00000060
        /*01f4*/ 	.short	0x0100
        /*01f6*/ 	.byte	0x06
	.zero		1


	//   ....[13]....
        /*01f8*/ 	.word	0x000008d0
        /*01fc*/ 	.word	0x000000ff
        /*0200*/ 	.word	0x00000068
        /*0204*/ 	.short	0x0100
        /*0206*/ 	.byte	0x06
	.zero		1


	//   ....[14]....
        /*0208*/ 	.word	0x00000a00
        /*020c*/ 	.word	0x000000ff
        /*0210*/ 	.word	0x00000070
        /*0214*/ 	.short	0x0100
        /*0216*/ 	.byte	0x06
	.zero		1


	//   ....[15]....
        /*0218*/ 	.word	0x00000a10
        /*021c*/ 	.word	0x000000ff
        /*0220*/ 	.word	0x00000080
        /*0224*/ 	.short	0x0100
        /*0226*/ 	.byte	0x06
	.zero		1


	//   ....[16]....
        /*0228*/ 	.word	0x00000a20
        /*022c*/ 	.word	0x000000ff
        /*0230*/ 	.word	0x00000078
        /*0234*/ 	.short	0x0100
        /*0236*/ 	.byte	0x06
	.zero		1


	//   ....[17]....
        /*0238*/ 	.word	0x00000a30
        /*023c*/ 	.word	0x000000ff
        /*0240*/ 	.word	0x00000088
        /*0244*/ 	.short	0x0100
        /*0246*/ 	.byte	0x06
	.zero		1


	//   ....[18]....
        /*0248*/ 	.word	0x00000b50
        /*024c*/ 	.word	0x000000ff
        /*0250*/ 	.word	0x00000090
        /*0254*/ 	.short	0x0100
        /*0256*/ 	.byte	0x04
	.zero		1


	//   ....[19]....
        /*0258*/ 	.word	0x00000b60
        /*025c*/ 	.word	0x000000ff
        /*0260*/ 	.word	0x000000b0
        /*0264*/ 	.short	0x0100
        /*0266*/ 	.byte	0x04
	.zero		1


	//   ....[20]....
        /*0268*/ 	.word	0x00000b70
        /*026c*/ 	.word	0x000000ff
        /*0270*/ 	.word	0x00000098
        /*0274*/ 	.short	0x0100
        /*0276*/ 	.byte	0x04
	.zero		1


	//   ....[21]....
        /*0278*/ 	.word	0x00000b80
        /*027c*/ 	.word	0x000000ff
        /*0280*/ 	.word	0x000000b8
        /*0284*/ 	.short	0x0100
        /*0286*/ 	.byte	0x04
	.zero		1


	//   ....[22]....
        /*0288*/ 	.word	0x00000b90
        /*028c*/ 	.word	0x000000ff
        /*0290*/ 	.word	0x000000a0
        /*0294*/ 	.short	0x0100
        /*0296*/ 	.byte	0x04
	.zero		1


	//   ....[23]....
        /*0298*/ 	.word	0x00000ba0
        /*029c*/ 	.word	0x000000ff
        /*02a0*/ 	.word	0x000000c0
        /*02a4*/ 	.short	0x0100
        /*02a6*/ 	.byte	0x04
	.zero		1


	//   ....[24]....
        /*02a8*/ 	.word	0x00000bb0
        /*02ac*/ 	.word	0x000000ff
        /*02b0*/ 	.word	0x000000a8
        /*02b4*/ 	.short	0x0100
        /*02b6*/ 	.byte	0x04
	.zero		1


	//   ....[25]....
        /*02b8*/ 	.word	0x00000bc0
        /*02bc*/ 	.word	0x000000ff
        /*02c0*/ 	.word	0x000000c8
        /*02c4*/ 	.short	0x0100
        /*02c6*/ 	.byte	0x04
	.zero		1


	//   ....[26]....
        /*02c8*/ 	.word	0x00000cb0
        /*02cc*/ 	.word	0x000000ff
        /*02d0*/ 	.word	0x000000d0
        /*02d4*/ 	.short	0x0100
        /*02d6*/ 	.byte	0x04
	.zero		1


	//   ....[27]....
        /*02d8*/ 	.word	0x00000cc0
        /*02dc*/ 	.word	0x000000ff
        /*02e0*/ 	.word	0x000000e0
        /*02e4*/ 	.short	0x0100
        /*02e6*/ 	.byte	0x04
	.zero		1


	//   ....[28]....
        /*02e8*/ 	.word	0x00000cd0
        /*02ec*/ 	.word	0x000000ff
        /*02f0*/ 	.word	0x000000d8
        /*02f4*/ 	.short	0x0100
        /*02f6*/ 	.byte	0x04
	.zero		1


	//   ....[29]....
        /*02f8*/ 	.word	0x00000ce0
        /*02fc*/ 	.word	0x000000ff
        /*0300*/ 	.word	0x000000e8
        /*0304*/ 	.short	0x0100
        /*0306*/ 	.byte	0x04
	.zero		1


	//   ....[30]....
        /*0308*/ 	.word	0x00000dd0
        /*030c*/ 	.word	0x000000ff
        /*0310*/ 	.word	0x000000f0
        /*0314*/ 	.short	0x0100
        /*0316*/ 	.byte	0x06
	.zero		1


	//   ....[31]....
        /*0318*/ 	.word	0x000017e0
        /*031c*/ 	.word	0x00000002
        /*0320*/ 	.word	0x000000e0
        /*0324*/ 	.short	0x010a
        /*0326*/ 	.byte	0xff
	.zero		1


	//   ....[32]....
        /*0328*/ 	.word	0x00001810
        /*032c*/ 	.word	0x00000002
        /*0330*/ 	.word	0x000000d0
        /*0334*/ 	.short	0x0101
        /*0336*/ 	.byte	0xff
	.zero		1


	//   ....[33]....
        /*0338*/ 	.word	0x000018f0
        /*033c*/ 	.word	0x000000ff
        /*0340*/ 	.word	0x00000010
        /*0344*/ 	.short	0x010a
        /*0346*/ 	.byte	0x04
	.zero		1


	//   ....[34]....
        /*0348*/ 	.word	0x000019e0
        /*034c*/ 	.word	0x000000ff
        /*0350*/ 	.word	0x00000010
        /*0354*/ 	.short	0x010a
        /*0356*/ 	.byte	0x07
	.zero		1


	//   ....[35]....
        /*0358*/ 	.word	0x00001b40
        /*035c*/ 	.word	0x000000ff
        /*0360*/ 	.word	0x00000010
        /*0364*/ 	.short	0x010a
        /*0366*/ 	.byte	0x04
	.zero		1


	//   ....[36]....
        /*0368*/ 	.word	0x00001ef0
        /*036c*/ 	.word	0x000000ff
        /*0370*/ 	.word	0x00000068
        /*0374*/ 	.short	0x0101
        /*0376*/ 	.byte	0x15
	.zero		1


	//   ....[37]....
        /*0378*/ 	.word	0x00001f10
        /*037c*/ 	.word	0x000000ff
        /*0380*/ 	.word	0x00000010
        /*0384*/ 	.short	0x010a
        /*0386*/ 	.byte	0x04
	.zero		1


	//   ....[38]....
        /*0388*/ 	.word	0x00001f90
        /*038c*/ 	.word	0x000000ff
        /*0390*/ 	.word	0x00000010
        /*0394*/ 	.short	0x010a
        /*0396*/ 	.byte	0x07
	.zero		1


	//   ....[39]....
        /*0398*/ 	.word	0x000020d0
        /*039c*/ 	.word	0x000000ff
        /*03a0*/ 	.word	0x00000010
        /*03a4*/ 	.short	0x010a
        /*03a6*/ 	.byte	0x04
	.zero		1


	//   ....[40]....
        /*03a8*/ 	.word	0x000024b0
        /*03ac*/ 	.word	0x00000002
        /*03b0*/ 	.word	0x00000070
        /*03b4*/ 	.short	0x010a
        /*03b6*/ 	.byte	0xff
	.zero		1


	//   ....[41]....
        /*03b8*/ 	.word	0x00002570
        /*03bc*/ 	.word	0x00000002
        /*03c0*/ 	.word	0x00000000
        /*03c4*/ 	.short	0x0101
        /*03c6*/ 	.byte	0xff
	.zero		1


	//   ....[42]....
        /*03c8*/ 	.word	0x00002ad0
        /*03cc*/ 	.word	0x000000ff
        /*03d0*/ 	.word	0x00000000
        /*03d4*/ 	.short	0x010a
        /*03d6*/ 	.byte	0x04
	.zero		1


	//   ....[43]....
        /*03d8*/ 	.word	0x00002b70
        /*03dc*/ 	.word	0x00000000
        /*03e0*/ 	.word	0x00000000
        /*03e4*/ 	.short	0x010a
        /*03e6*/ 	.byte	0xff
	.zero		1


	//   ....[44]....
        /*03e8*/ 	.word	0x00002ca0
        /*03ec*/ 	.word	0x00000000
        /*03f0*/ 	.word	0x000000d0
        /*03f4*/ 	.short	0x010a
        /*03f6*/ 	.byte	0xff
	.zero		1


	//   ....[45]....
        /*03f8*/ 	.word	0x00002d10
        /*03fc*/ 	.word	0x00000000
        /*0400*/ 	.word	0x00000000
        /*0404*/ 	.short	0x0101
        /*0406*/ 	.byte	0xff
	.zero		1


	//   ....[46]....
        /*0408*/ 	.word	0x00002d30
        /*040c*/ 	.word	0x000000ff
        /*0410*/ 	.word	0x00000080
        /*0414*/ 	.short	0x010a
        /*0416*/ 	.byte	0x04
	.zero		1


	//   ....[47]....
        /*0418*/ 	.word	0x00002e50
        /*041c*/ 	.word	0x00000000
        /*0420*/ 	.word	0x00000070
        /*0424*/ 	.short	0x010a
        /*0426*/ 	.byte	0xff
	.zero		1


	//   ....[48]....
        /*0428*/ 	.word	0x00002f50
        /*042c*/ 	.word	0x00000000
        /*0430*/ 	.word	0x00000000
        /*0434*/ 	.short	0x0101
        /*0436*/ 	.byte	0xff
	.zero		1


	//   ....[49]....
        /*0438*/ 	.word	0x00002fe0
        /*043c*/ 	.word	0x000000ff
        /*0440*/ 	.word	0x00000080
        /*0444*/ 	.short	0x0106
        /*0446*/ 	.byte	0x04
	.zero		1


	//   ....[50]....
        /*0448*/ 	.word	0x00003000
        /*044c*/ 	.word	0x000000ff
        /*0450*/ 	.word	0x00000080
        /*0454*/ 	.short	0x010a
        /*0456*/ 	.byte	0x04
	.zero		1


	//   ....[51]....
        /*0458*/ 	.word	0x00003090
        /*045c*/ 	.word	0x000000ff
        /*0460*/ 	.word	0x00000080
        /*0464*/ 	.short	0x0106
        /*0466*/ 	.byte	0x07
	.zero		1


	//   ....[52]....
        /*0468*/ 	.word	0x000030d0
        /*046c*/ 	.word	0x00000000
        /*0470*/ 	.word	0x00000080
        /*0474*/ 	.short	0x010a
        /*0476*/ 	.byte	0xff
	.zero		1


	//   ....[53]....
        /*0478*/ 	.word	0x00003330
        /*047c*/ 	.word	0x000000ff
        /*0480*/ 	.word	0x00000008
        /*0484*/ 	.short	0x010a
        /*0486*/ 	.byte	0x05
	.zero		1


	//   ....[54]....
        /*0488*/ 	.word	0x00003350
        /*048c*/ 	.word	0x000000ff
        /*0490*/ 	.word	0x00000008
        /*0494*/ 	.short	0x010a
        /*0496*/ 	.byte	0x05
	.zero		1


	//   ....[55]....
        /*0498*/ 	.word	0x000034f0
        /*049c*/ 	.word	0x000000ff
        /*04a0*/ 	.word	0x00000008
        /*04a4*/ 	.short	0x010a
        /*04a6*/ 	.byte	0x05
	.zero		1


	//   ....[56]....
        /*04a8*/ 	.word	0x00003510
        /*04ac*/ 	.word	0x000000ff
        /*04b0*/ 	.word	0x00000008
        /*04b4*/ 	.short	0x010a
        /*04b6*/ 	.byte	0x05
	.zero		1


	//   ....[57]....
        /*04b8*/ 	.word	0x000035e0
        /*04bc*/ 	.word	0x000000ff
        /*04c0*/ 	.word	0x00000000
        /*04c4*/ 	.short	0x0101
        /*04c6*/ 	.byte	0x04
	.zero		1


	//   ....[58]....
        /*04c8*/ 	.word	0x000039a0
        /*04cc*/ 	.word	0x00000000
        /*04d0*/ 	.word	0x00000070
        /*04d4*/ 	.short	0x010a
        /*04d6*/ 	.byte	0xff
	.zero		1


	//   ....[59]....
        /*04d8*/ 	.word	0x00003a60
        /*04dc*/ 	.word	0x00000000
        /*04e0*/ 	.word	0x00000000
        /*04e4*/ 	.short	0x0101
        /*04e6*/ 	.byte	0xff
	.zero		1


	//   ....[60]....
        /*04e8*/ 	.word	0x00003b50
        /*04ec*/ 	.word	0x000000ff
        /*04f0*/ 	.word	0x00000000
        /*04f4*/ 	.short	0x010a
        /*04f6*/ 	.byte	0x04
	.zero		1


	//   ....[61]....
        /*04f8*/ 	.word	0x00003b60
        /*04fc*/ 	.word	0x000000ff
        /*0500*/ 	.word	0x000000b0
        /*0504*/ 	.short	0x010a
        /*0506*/ 	.byte	0x07
	.zero		1


	//   ....[62]....
        /*0508*/ 	.word	0x00003c20
        /*050c*/ 	.word	0x000000ff
        /*0510*/ 	.word	0x00000000
        /*0514*/ 	.short	0x010a
        /*0516*/ 	.byte	0x05
	.zero		1


	//   ....[63]....
        /*0518*/ 	.word	0x00003d70
        /*051c*/ 	.word	0x000000ff
        /*0520*/ 	.word	0x00000000
        /*0524*/ 	.short	0x010a
        /*0526*/ 	.byte	0x07
	.zero		1


	//   ....[64]....
        /*0528*/ 	.word	0x000044e0
        /*052c*/ 	.word	0x000000ff
        /*0530*/ 	.word	0x00000000
        /*0534*/ 	.short	0x010a
        /*0536*/ 	.byte	0x04
	.zero		1


	//   ....[65]....
        /*0538*/ 	.word	0x00004580
        /*053c*/ 	.word	0x000000ff
        /*0540*/ 	.word	0x00000000
        /*0544*/ 	.short	0x010a
        /*0546*/ 	.byte	0x05
	.zero		1


	//   ....[66]....
        /*0548*/ 	.word	0x00004610
        /*054c*/ 	.word	0x000000ff
        /*0550*/ 	.word	0x00000000
        /*0554*/ 	.short	0x010a
        /*0556*/ 	.byte	0x05
	.zero		1


	//   ....[67]....
        /*0558*/ 	.word	0x000046b0
        /*055c*/ 	.word	0x00000000
        /*0560*/ 	.word	0x00000000
        /*0564*/ 	.short	0x010a
        /*0566*/ 	.byte	0xff
	.zero		1


	//   ....[68]....
        /*0568*/ 	.word	0x000046f0
        /*056c*/ 	.word	0x00000000
        /*0570*/ 	.word	0x00000000
        /*0574*/ 	.short	0x010a
        /*0576*/ 	.byte	0xff
	.zero		1


	//   ....[69]....
        /*0578*/ 	.word	0x00004770
        /*057c*/ 	.word	0x000000ff
        /*0580*/ 	.word	0x00000000
        /*0584*/ 	.short	0x0101
        /*0586*/ 	.byte	0x04
	.zero		1


	//   ....[70]....
        /*0588*/ 	.word	0x000047b0
        /*058c*/ 	.word	0x000000ff
        /*0590*/ 	.word	0x000000f0
        /*0594*/ 	.short	0x010a
        /*0596*/ 	.byte	0x3e
	.zero		1


	//   ....[71]....
        /*0598*/ 	.word	0x00004810
        /*059c*/ 	.word	0x000000ff
        /*05a0*/ 	.word	0x00000000
        /*05a4*/ 	.short	0x0101
        /*05a6*/ 	.byte	0x04
	.zero		1


	//   ....[72]....
        /*05a8*/ 	.word	0x00004c70
        /*05ac*/ 	.word	0x00000000
        /*05b0*/ 	.word	0x00000070
        /*05b4*/ 	.short	0x010a
        /*05b6*/ 	.byte	0xff
	.zero		1


	//   ....[73]....
        /*05b8*/ 	.word	0x00004d30
        /*05bc*/ 	.word	0x00000000
        /*05c0*/ 	.word	0x00000000
        /*05c4*/ 	.short	0x0101
        /*05c6*/ 	.byte	0xff
	.zero		1


	//   ....[74]....
        /*05c8*/ 	.word	0x00005050
        /*05cc*/ 	.word	0x000000ff
        /*05d0*/ 	.word	0x00000068
        /*05d4*/ 	.short	0x010a
        /*05d6*/ 	.byte	0x04
	.zero		1


	//   ....[75]....
        /*05d8*/ 	.word	0x00005240
        /*05dc*/ 	.word	0x000000ff
        /*05e0*/ 	.word	0x00000040
        /*05e4*/ 	.short	0x010a
        /*05e6*/ 	.byte	0x04
	.zero		1


	//   ....[76]....
        /*05e8*/ 	.word	0x00005430
        /*05ec*/ 	.word	0x000000ff
        /*05f0*/ 	.word	0x00000020
        /*05f4*/ 	.short	0x010b
        /*05f6*/ 	.byte	0x04
	.zero		1


	//   ....[77]....
        /*05f8*/ 	.word	0x00005440
        /*05fc*/ 	.word	0x000000ff
        /*0600*/ 	.word	0x00000000
        /*0604*/ 	.short	0x0101
        /*0606*/ 	.byte	0x05
	.zero		1


	//   ....[78]....
        /*0608*/ 	.word	0x00005450
        /*060c*/ 	.word	0x000000ff
        /*0610*/ 	.word	0x00000048
        /*0614*/ 	.short	0x010a
        /*0616*/ 	.byte	0x04
	.zero		1


	//   ....[79]....
        /*0618*/ 	.word	0x00005610
        /*061c*/ 	.word	0x000000ff
        /*0620*/ 	.word	0x00000028
        /*0624*/ 	.short	0x010b
        /*0626*/ 	.byte	0x04
	.zero		1


	//   ....[80]....
        /*0628*/ 	.word	0x00005620
        /*062c*/ 	.word	0x000000ff
        /*0630*/ 	.word	0x00000000
        /*0634*/ 	.short	0x0101
        /*0636*/ 	.byte	0x05
	.zero		1


	//   ....[81]....
        /*0638*/ 	.word	0x00005630
        /*063c*/ 	.word	0x000000ff
        /*0640*/ 	.word	0x00000050
        /*0644*/ 	.short	0x010a
        /*0646*/ 	.byte	0x04
	.zero		1


	//   ....[82]....
        /*0648*/ 	.word	0x00005820
        /*064c*/ 	.word	0x000000ff
        /*0650*/ 	.word	0x00000030
        /*0654*/ 	.short	0x010b
        /*0656*/ 	.byte	0x04
	.zero		1


	//   ....[83]....
        /*0658*/ 	.word	0x00005890
        /*065c*/ 	.word	0x000000ff
        /*0660*/ 	.word	0x00000000
        /*0664*/ 	.short	0x0101
        /*0666*/ 	.byte	0x05
	.zero		1


	//   ....[84]....
        /*0668*/ 	.word	0x000058a0
        /*066c*/ 	.word	0x000000ff
        /*0670*/ 	.word	0x00000058
        /*0674*/ 	.short	0x010a
        /*0676*/ 	.byte	0x04
	.zero		1


	//   ....[85]....
        /*0678*/ 	.word	0x00005b40
        /*067c*/ 	.word	0x000000ff
        /*0680*/ 	.word	0x00000038
        /*0684*/ 	.short	0x010b
        /*0686*/ 	.byte	0x04
	.zero		1


	//   ....[86]....
        /*0688*/ 	.word	0x00005b60
        /*068c*/ 	.word	0x000000ff
        /*0690*/ 	.word	0x00000000
        /*0694*/ 	.short	0x0101
        /*0696*/ 	.byte	0x0d
	.zero		1


	//   ....[87]....
        /*0698*/ 	.word	0x00005b90
        /*069c*/ 	.word	0x000000ff
        /*06a0*/ 	.word	0x00000040
        /*06a4*/ 	.short	0x010a
        /*06a6*/ 	.byte	0x04
	.zero		1


	//   ....[88]....
        /*06a8*/ 	.word	0x00005bb0
        /*06ac*/ 	.word	0x000000ff
        /*06b0*/ 	.word	0x00000048
        /*06b4*/ 	.short	0x010a
        /*06b6*/ 	.byte	0x04
	.zero		1


	//   ....[89]....
        /*06b8*/ 	.word	0x00005bd0
        /*06bc*/ 	.word	0x000000ff
        /*06c0*/ 	.word	0x00000050
        /*06c4*/ 	.short	0x010a
        /*06c6*/ 	.byte	0x04
	.zero		1


	//   ....[90]....
        /*06c8*/ 	.word	0x00005c10
        /*06cc*/ 	.word	0x00000000
        /*06d0*/ 	.word	0x00000058
        /*06d4*/ 	.short	0x010a
        /*06d6*/ 	.byte	0xff
	.zero		1


	//   ....[91]....
        /*06d8*/ 	.word	0x00005f90
        /*06dc*/ 	.word	0x00000000
        /*06e0*/ 	.word	0x00000070
        /*06e4*/ 	.short	0x010a
        /*06e6*/ 	.byte	0xff
	.zero		1


	//   ....[92]....
        /*06e8*/ 	.word	0x000060a0
        /*06ec*/ 	.word	0x00000000
        /*06f0*/ 	.word	0x00000000
        /*06f4*/ 	.short	0x0101
        /*06f6*/ 	.byte	0xff
	.zero		1


	//   ....[93]....
        /*06f8*/ 	.word	0x00006af0
        /*06fc*/ 	.word	0x000000ff
        /*0700*/ 	.word	0x00000020
        /*0704*/ 	.short	0x010a
        /*0706*/ 	.byte	0x24
	.zero		1


	//   ....[94]....
        /*0708*/ 	.word	0x00006b30
        /*070c*/ 	.word	0x00000070
        /*0710*/ 	.word	0x00000090
        /*0714*/ 	.short	0x010a
        /*0716*/ 	.byte	0xff
	.zero		1


	//   ....[95]....
        /*0718*/ 	.word	0x00006c20
        /*071c*/ 	.word	0x000000ff
        /*0720*/ 	.word	0x00000020
        /*0724*/ 	.short	0x010a
        /*0726*/ 	.byte	0x24
	.zero		1


	//   ....[96]....
        /*0728*/ 	.word	0x00006d10
        /*072c*/ 	.word	0x00000070
        /*0730*/ 	.word	0x00000090
        /*0734*/ 	.short	0x010a
        /*0736*/ 	.byte	0xff
	.zero		1


	//   ....[97]....
        /*0738*/ 	.word	0x00007820
        /*073c*/ 	.word	0x00000000
        /*0740*/ 	.word	0x00000000
        /*0744*/ 	.short	0x0101
        /*0746*/ 	.byte	0xff
	.zero		1


	//   ....[98]....
        /*0748*/ 	.word	0x00007830
        /*074c*/ 	.word	0x00000002
        /*0750*/ 	.word	0x00000020
        /*0754*/ 	.short	0x010a
        /*0756*/ 	.byte	0xff
	.zero		1


	//   ....[99]....
        /*0758*/ 	.word	0x00007910
        /*075c*/ 	.word	0x00000002
        /*0760*/ 	.word	0x00000020
        /*0764*/ 	.short	0x010a
        /*0766*/ 	.byte	0xff
	.zero		1


	//   ....[100]....
        /*0768*/ 	.word	0x000084c0
        /*076c*/ 	.word	0x0000003f
        /*0770*/ 	.word	0x00000000
        /*0774*/ 	.short	0x0101
        /*0776*/ 	.byte	0xff
	.zero		1


	//   ....[101]....
        /*0778*/ 	.word	0x000084e0
        /*077c*/ 	.word	0x00000000
        /*0780*/ 	.word	0x00000020
        /*0784*/ 	.short	0x010a
        /*0786*/ 	.byte	0xff
	.zero		1


	//   ....[102]....
        /*0788*/ 	.word	0x000085b0
        /*078c*/ 	.word	0x00000000
        /*0790*/ 	.word	0x00000020
        /*0794*/ 	.short	0x010a
        /*0796*/ 	.byte	0xff
	.zero		1


	//   ....[103]....
        /*0798*/ 	.word	0x00009160
        /*079c*/ 	.word	0x0000003f
        /*07a0*/ 	.word	0x00000000
        /*07a4*/ 	.short	0x0101
        /*07a6*/ 	.byte	0xff
	.zero		1


	//   ....[104]....
        /*07a8*/ 	.word	0x00009180
        /*07ac*/ 	.word	0x00000000
        /*07b0*/ 	.word	0x00000020
        /*07b4*/ 	.short	0x010a
        /*07b6*/ 	.byte	0xff
	.zero		1


	//   ....[105]....
        /*07b8*/ 	.word	0x00009250
        /*07bc*/ 	.word	0x00000000
        /*07c0*/ 	.word	0x00000020
        /*07c4*/ 	.short	0x010a
        /*07c6*/ 	.byte	0xff
	.zero		1


	//   ....[106]....
        /*07c8*/ 	.word	0x00009640
        /*07cc*/ 	.word	0x00000070
        /*07d0*/ 	.word	0x00000000
        /*07d4*/ 	.short	0x0101
        /*07d6*/ 	.byte	0xff
	.zero		1


	//   ....[107]....
        /*07d8*/ 	.word	0x00009e50
        /*07dc*/ 	.word	0x00000000
        /*07e0*/ 	.word	0x00000000
        /*07e4*/ 	.short	0x0101
        /*07e6*/ 	.byte	0xff
	.zero		1


	//   ....[108]....
        /*07e8*/ 	.word	0x0000a0c0
        /*07ec*/ 	.word	0x000000ff
        /*07f0*/ 	.word	0x00000000
        /*07f4*/ 	.short	0x0101
        /*07f6*/ 	.byte	0x04
	.zero		1


	//   ....[109]....
        /*07f8*/ 	.word	0x0000a0e0
        /*07fc*/ 	.word	0x00000002
        /*0800*/ 	.word	0x000000e0
        /*0804*/ 	.short	0x010a
        /*0806*/ 	.byte	0xff
	.zero		1


	//   ....[110]....
        /*0808*/ 	.word	0x0000a140
        /*080c*/ 	.word	0x00000002
        /*0810*/ 	.word	0x00000010
        /*0814*/ 	.short	0x010a
        /*0816*/ 	.byte	0xff
	.zero		1


	//   ....[111]....
        /*0818*/ 	.word	0x0000a1a0
        /*081c*/ 	.word	0x00000002
        /*0820*/ 	.word	0x00000010
        /*0824*/ 	.short	0x010a
        /*0826*/ 	.byte	0xff
	.zero		1


	//   ....[112]....
        /*0828*/ 	.word	0x0000a1f0
        /*082c*/ 	.word	0x00000002
        /*0830*/ 	.word	0x00000070
        /*0834*/ 	.short	0x010a
        /*0836*/ 	.byte	0xff
	.zero		1


	//   ....[113]....
        /*0838*/ 	.word	0x0000a250
        /*083c*/ 	.word	0x00000000
        /*0840*/ 	.word	0x00000000
        /*0844*/ 	.short	0x010a
        /*0846*/ 	.byte	0xff
	.zero		1


	//   ....[114]....
        /*0848*/ 	.word	0x0000a2a0
        /*084c*/ 	.word	0x00000000
        /*0850*/ 	.word	0x000000d0
        /*0854*/ 	.short	0x010a
        /*0856*/ 	.byte	0xff
	.zero		1


	//   ....[115]....
        /*0858*/ 	.word	0x0000a300
        /*085c*/ 	.word	0x00000000
        /*0860*/ 	.word	0x00000080
        /*0864*/ 	.short	0x010a
        /*0866*/ 	.byte	0xff
	.zero		1


	//   ....[116]....
        /*0868*/ 	.word	0x0000a350
        /*086c*/ 	.word	0x00000000
        /*0870*/ 	.word	0x00000070
        /*0874*/ 	.short	0x010a
        /*0876*/ 	.byte	0xff
	.zero		1


	//   ....[117]....
        /*0878*/ 	.word	0x0000a3b0
        /*087c*/ 	.word	0x00000000
        /*0880*/ 	.word	0x00000080
        /*0884*/ 	.short	0x010a
        /*0886*/ 	.byte	0xff
	.zero		1


	//   ....[118]....
        /*0888*/ 	.word	0x0000a410
        /*088c*/ 	.word	0x00000004
        /*0890*/ 	.word	0x00000008
        /*0894*/ 	.short	0x010a
        /*0896*/ 	.byte	0xff
	.zero		1


	//   ....[119]....
        /*0898*/ 	.word	0x0000a4f0
        /*089c*/ 	.word	0x00000002
        /*08a0*/ 	.word	0x00000008
        /*08a4*/ 	.short	0x010a
        /*08a6*/ 	.byte	0xff
	.zero		1


	//   ....[120]....
        /*08a8*/ 	.word	0x0000a540
        /*08ac*/ 	.word	0x00000000
        /*08b0*/ 	.word	0x00000070
        /*08b4*/ 	.short	0x010a
        /*08b6*/ 	.byte	0xff
	.zero		1


	//   ....[121]....
        /*08b8*/ 	.word	0x0000a5b0
        /*08bc*/ 	.word	0x00000000
        /*08c0*/ 	.word	0x000000b0
        /*08c4*/ 	.short	0x010a
        /*08c6*/ 	.byte	0xff
	.zero		1


	//   ....[122]....
        /*08c8*/ 	.word	0x0000a610
        /*08cc*/ 	.word	0x00000000
        /*08d0*/ 	.word	0x00000000
        /*08d4*/ 	.short	0x010a
        /*08d6*/ 	.byte	0xff
	.zero		1


	//   ....[123]....
        /*08d8*/ 	.word	0x0000a670
        /*08dc*/ 	.word	0x00000000
        /*08e0*/ 	.word	0x00000000
        /*08e4*/ 	.short	0x010a
        /*08e6*/ 	.byte	0xff
	.zero		1


	//   ....[124]....
        /*08e8*/ 	.word	0x0000a6d0
        /*08ec*/ 	.word	0x00000000
        /*08f0*/ 	.word	0x00000000
        /*08f4*/ 	.short	0x010a
        /*08f6*/ 	.byte	0xff
	.zero		1


	//   ....[125]....
        /*08f8*/ 	.word	0x0000a730
        /*08fc*/ 	.word	0x00000000
        /*0900*/ 	.word	0x00000000
        /*0904*/ 	.short	0x010a
        /*0906*/ 	.byte	0xff
	.zero		1


	//   ....[126]....
        /*0908*/ 	.word	0x0000a790
        /*090c*/ 	.word	0x00000000
        /*0910*/ 	.word	0x000000f0
        /*0914*/ 	.short	0x010a
        /*0916*/ 	.byte	0xff
	.zero		1


	//   ....[127]....
        /*0918*/ 	.word	0x0000a7e0
        /*091c*/ 	.word	0x00000000
        /*0920*/ 	.word	0x00000070
        /*0924*/ 	.short	0x010a
        /*0926*/ 	.byte	0xff
	.zero		1


	//   ....[128]....
        /*0928*/ 	.word	0x0000a840
        /*092c*/ 	.word	0x00000000
        /*0930*/ 	.word	0x00000068
        /*0934*/ 	.short	0x010a
        /*0936*/ 	.byte	0xff
	.zero		1


	//   ....[129]....
        /*0938*/ 	.word	0x0000a8a0
        /*093c*/ 	.word	0x00000000
        /*0940*/ 	.word	0x00000040
        /*0944*/ 	.short	0x010a
        /*0946*/ 	.byte	0xff
	.zero		1


	//   ....[130]....
        /*0948*/ 	.word	0x0000a900
        /*094c*/ 	.word	0x00000000
        /*0950*/ 	.word	0x00000048
        /*0954*/ 	.short	0x010a
        /*0956*/ 	.byte	0xff
	.zero		1


	//   ....[131]....
        /*0958*/ 	.word	0x0000a960
        /*095c*/ 	.word	0x00000000
        /*0960*/ 	.word	0x00000050
        /*0964*/ 	.short	0x010a
        /*0966*/ 	.byte	0xff
	.zero		1


	//   ....[132]....
        /*0968*/ 	.word	0x0000a9c0
        /*096c*/ 	.word	0x00000000
        /*0970*/ 	.word	0x00000058
        /*0974*/ 	.short	0x010a
        /*0976*/ 	.byte	0xff
	.zero		1


	//   ....[133]....
        /*0978*/ 	.word	0x0000aa20
        /*097c*/ 	.word	0x00000000
        /*0980*/ 	.word	0x00000040
        /*0984*/ 	.short	0x010a
        /*0986*/ 	.byte	0xff
	.zero		1


	//   ....[134]....
        /*0988*/ 	.word	0x0000aa80
        /*098c*/ 	.word	0x00000000
        /*0990*/ 	.word	0x00000048
        /*0994*/ 	.short	0x010a
        /*0996*/ 	.byte	0xff
	.zero		1


	//   ....[135]....
        /*0998*/ 	.word	0x0000aae0
        /*099c*/ 	.word	0x00000000
        /*09a0*/ 	.word	0x00000050
        /*09a4*/ 	.short	0x010a
        /*09a6*/ 	.byte	0xff
	.zero		1


	//   ....[136]....
        /*09a8*/ 	.word	0x0000ab30
        /*09ac*/ 	.word	0x00000000
        /*09b0*/ 	.word	0x00000070
        /*09b4*/ 	.short	0x010a
        /*09b6*/ 	.byte	0xff
	.zero		1


	//   ....[137]....
        /*09b8*/ 	.word	0x0000ab90
        /*09bc*/ 	.word	0x00000002
        /*09c0*/ 	.word	0x00000020
        /*09c4*/ 	.short	0x010a
        /*09c6*/ 	.byte	0xff
	.zero		1


	//   ....[138]....
        /*09c8*/ 	.word	0x0000abe0
        /*09cc*/ 	.word	0x00000070
        /*09d0*/ 	.word	0x00000090
        /*09d4*/ 	.short	0x010a
        /*09d6*/ 	.byte	0xff
	.zero		1


	//   ....[139]....
        /*09d8*/ 	.word	0x0000ac30
        /*09dc*/ 	.word	0x00000002
        /*09e0*/ 	.word	0x00000020
        /*09e4*/ 	.short	0x010a
        /*09e6*/ 	.byte	0xff
	.zero		1


	//   ....[140]....
        /*09e8*/ 	.word	0x0000ac80
        /*09ec*/ 	.word	0x00000000
        /*09f0*/ 	.word	0x00000020
        /*09f4*/ 	.short	0x010a
        /*09f6*/ 	.byte	0xff
	.zero		1


	//   ....[141]....
        /*09f8*/ 	.word	0x0000acd0
        /*09fc*/ 	.word	0x00000000
        /*0a00*/ 	.word	0x00000020
        /*0a04*/ 	.short	0x010a
        /*0a06*/ 	.byte	0xff
	.zero		1


	//----- nvinfo : EIATTR_NUM_MBARRIERS
	.align		4
.L_47:
        /*0a08*/ 	.byte	0x03, 0x38
        /*0a0a*/ 	.short	0x001f


	//----- nvinfo : EIATTR_EXIT_INSTR_OFFSETS
	.align		4
        /*0a0c*/ 	.byte	0x04, 0x1c
        /*0a0e*/ 	.short	(.L_49 - .L_48)


	//   ....[0]....
.L_48:
        /*0a10*/ 	.word	0x00002ba0


	//   ....[1]....
        /*0a14*/ 	.word	0x000030a0


	//   ....[2]....
        /*0a18*/ 	.word	0x00003100


	//   ....[3]....
        /*0a1c*/ 	.word	0x00004a50


	//   ....[4]....
        /*0a20*/ 	.word	0x00005c40


	//   ....[5]....
        /*0a24*/ 	.word	0x00005c80


	//   ....[6]....
        /*0a28*/ 	.word	0x00009fb0


	//   ....[7]....
        /*0a2c*/ 	.word	0x0000a030


	//   ....[8]....
        /*0a30*/ 	.word	0x0000a060


	//   ....[9]....
        /*0a34*/ 	.word	0x0000a0d0


	//----- nvinfo : EIATTR_MAX_THREADS
	.align		4
.L_49:
        /*0a38*/ 	.byte	0x04, 0x05
        /*0a3a*/ 	.short	(.L_51 - .L_50)
.L_50:
        /*0a3c*/ 	.word	0x00000100
        /*0a40*/ 	.word	0x00000001
        /*0a44*/ 	.word	0x00000001


	//----- nvinfo : EIATTR_CRS_STACK_SIZE
	.align		4
.L_51:
        /*0a48*/ 	.byte	0x04, 0x1e
        /*0a4a*/ 	.short	(.L_53 - .L_52)
.L_52:
        /*0a4c*/ 	.word	0x00000000


	//----- nvinfo : EIATTR_CBANK_PARAM_SIZE
	.align		4
.L_53:
        /*0a50*/ 	.byte	0x03, 0x19
        /*0a52*/ 	.short	0x0800


	//----- nvinfo : EIATTR_PARAM_CBANK
	.align		4
        /*0a54*/ 	.byte	0x04, 0x0a
        /*0a56*/ 	.short	(.L_55 - .L_54)
	.align		4
.L_54:
        /*0a58*/ 	.word	index@(.nv.constant0._ZN7cutlass13device_kernelINS_4gemm6kernel13GemmUniversalIN4cute5tupleIJiiiiEEENS1_10collective13CollectiveMmaINS1_35MainloopSm100TmaUmmaWarpSpecializedILi2ELi2ELi4ENS5_IJNS4_1CILi2EEENSA_ILi1EEESC_EEEEENS5_IJNSA_ILi128EEENSA_ILi256EEESG_EEENS_10bfloat16_tENS5_IJlSC_lEEESI_SJ_NS4_8TiledMMAINS4_8MMA_AtomIJNS4_26SM100_MMA_F16BF16_2x1SM_SSISI_SI_fLi128ELi256ELNS4_4UMMA5MajorE0ELSO_0ELNSN_7ScaleInE0ELSP_0EEEEEENS4_6LayoutINS5_IJSC_SC_SC_EEENS5_IJNSA_ILi0EEESU_SU_EEEEENS5_IJNS4_10UnderscoreESX_SX_EEEEENS4_18SM100_TMA_2SM_LOADENS4_14ComposedLayoutINS4_7SwizzleILi3ELi4ELi3EEENS4_18smem_ptr_flag_bitsILi16EEENSS_INS5_IJNSA_ILi8EEENSA_ILi64EEEEEENS5_IJS17_SC_EEEEEEEvNS4_8identityES10_S1B_vS1C_EENS_8epilogue10collective18CollectiveEpilogueINS1E_23Sm100TmaWarpSpecializedILi4ELi2ELi32ELb1ELb0EEEJNS5_IJS17_SG_SG_EEENS5_IJNSS_IS17_SC_EENSS_INS5_IJNSA_ILi32EEESB_EEENS5_IJSC_SF_EEEEEEEESI_SJ_SI_SJ_NS1E_6fusion15FusionCallbacksIS1I_NS1Q_17LinearCombinationISI_fSI_fLNS_15FloatRoundStyleE2EEES1J_S1P_JEEENS4_5SM1004TMEM4LOAD26SM100_TMEM_LOAD_32dp32b32xENS4_13SM90_TMA_LOADENS11_INS12_ILi2ELi4ELi3EEES15_NSS_INS5_IJS16_S1L_EEENS5_IJS1L_SC_EEEEEEENS4_39AutoVectorizingCopyWithAssumedAlignmentILi128EEENS4_14SM90_TMA_STOREES25_S27_S27_EEEvvEEEEvNT_6ParamsE)
        /*0a5c*/ 	.short	0x0380
        /*0a5e*/ 	.short	0x0800


	//----- nvinfo : EIATTR_SW_WAR
	.align		4
.L_55:
        /*0a60*/ 	.byte	0x04, 0x36
        /*0a62*/ 	.short	(.L_57 - .L_56)
.L_56:
        /*0a64*/ 	.word	0x00000008
.L_57:


//--------------------- .nv.callgraph             --------------------------
	.section	.nv.callgraph,"",@"SHT_CUDA_CALLGRAPH"
	.align	4
	.sectionentsize	8
	.align		4
        /*0000*/ 	.word	0x00000000
	.align		4
        /*0004*/ 	.word	0xffffffff
	.align		4
        /*0008*/ 	.word	index@(_ZN7cutlass13device_kernelINS_4gemm6kernel13GemmUniversalIN4cute5tupleIJiiiiEEENS1_10collective13CollectiveMmaINS1_35MainloopSm100TmaUmmaWarpSpecializedILi2ELi2ELi4ENS5_IJNS4_1CILi2EEENSA_ILi1EEESC_EEEEENS5_IJNSA_ILi128EEENSA_ILi256EEESG_EEENS_10bfloat16_tENS5_IJlSC_lEEESI_SJ_NS4_8TiledMMAINS4_8MMA_AtomIJNS4_26SM100_MMA_F16BF16_2x1SM_SSISI_SI_fLi128ELi256ELNS4_4UMMA5MajorE0ELSO_0ELNSN_7ScaleInE0ELSP_0EEEEEENS4_6LayoutINS5_IJSC_SC_SC_EEENS5_IJNSA_ILi0EEESU_SU_EEEEENS5_IJNS4_10UnderscoreESX_SX_EEEEENS4_18SM100_TMA_2SM_LOADENS4_14ComposedLayoutINS4_7SwizzleILi3ELi4ELi3EEENS4_18smem_ptr_flag_bitsILi16EEENSS_INS5_IJNSA_ILi8EEENSA_ILi64EEEEEENS5_IJS17_SC_EEEEEEEvNS4_8identityES10_S1B_vS1C_EENS_8epilogue10collective18CollectiveEpilogueINS1E_23Sm100TmaWarpSpecializedILi4ELi2ELi32ELb1ELb0EEEJNS5_IJS17_SG_SG_EEENS5_IJNSS_IS17_SC_EENSS_INS5_IJNSA_ILi32EEESB_EEENS5_IJSC_SF_EEEEEEEESI_SJ_SI_SJ_NS1E_6fusion15FusionCallbacksIS1I_NS1Q_17LinearCombinationISI_fSI_fLNS_15FloatRoundStyleE2EEES1J_S1P_JEEENS4_5SM1004TMEM4LOAD26SM100_TMEM_LOAD_32dp32b32xENS4_13SM90_TMA_LOADENS11_INS12_ILi2ELi4ELi3EEES15_NSS_INS5_IJS16_S1L_EEENS5_IJS1L_SC_EEEEEEENS4_39AutoVectorizingCopyWithAssumedAlignmentILi128EEENS4_14SM90_TMA_STOREES25_S27_S27_EEEvvEEEEvNT_6ParamsE)
	.align		4
        /*000c*/ 	.word	index@(__assertfail)
	.align		4
        /*0010*/ 	.word	0x00000000
	.align		4
        /*0014*/ 	.word	0xfffffffe
	.align		4
        /*0018*/ 	.word	0x00000000
	.align		4
        /*001c*/ 	.word	0xfffffffd
	.align		4
        /*0020*/ 	.word	0x00000000
	.align		4
        /*0024*/ 	.word	0xfffffffc


//--------------------- .nv.constant4             --------------------------
	.section	.nv.constant4,"a",@progbits
	.align	8
	.align		8
.nv.constant4:
        /*0000*/ 	.dword	__assertfail
	.align		8
        /*0008*/ 	.dword	__unnamed_1
	.align		8
        /*0010*/ 	.dword	__unnamed_2
	.align		8
        /*0018*/ 	.dword	_ZN40_INTERNAL_a16357b5_4_k_cu_f5bc2fdd_153254cuda3std3__45__cpo5beginE
	.align		8
        /*0020*/ 	.dword	_ZN40_INTERNAL_a16357b5_4_k_cu_f5bc2fdd_153254cuda3std3__45__cpo3endE
	.align		8
        /*0028*/ 	.dword	_ZN40_INTERNAL_a16357b5_4_k_cu_f5bc2fdd_153254cuda3std3__45__cpo6cbeginE
	.align		8
        /*0030*/ 	.dword	_ZN40_INTERNAL_a16357b5_4_k_cu_f5bc2fdd_153254cuda3std3__45__cpo4cendE
	.align		8
        /*0038*/ 	.dword	_ZN40_INTERNAL_a16357b5_4_k_cu_f5bc2fdd_153254cuda3std3__442_GLOBAL__N__a16357b5_4_k_cu_f5bc2fdd_153256ignoreE
	.align		8
        /*0040*/ 	.dword	_ZN40_INTERNAL_a16357b5_4_k_cu_f5bc2fdd_153254cuda3std3__419piecewise_constructE
	.align		8
        /*0048*/ 	.dword	_ZN40_INTERNAL_a16357b5_4_k_cu_f5bc2fdd_153254cuda3std3__48in_placeE
	.align		8
        /*0050*/ 	.dword	_ZN40_INTERNAL_a16357b5_4_k_cu_f5bc2fdd_153254cuda3std6ranges3__45__cpo4swapE
	.align		8
        /*0058*/ 	.dword	_ZN40_INTERNAL_a16357b5_4_k_cu_f5bc2fdd_153254cuda3std6ranges3__45__cpo9iter_moveE
	.align		8
        /*0060*/ 	.dword	_ZN40_INTERNAL_a16357b5_4_k_cu_f5bc2fdd_153254cute7productE
	.align		8
        /*0068*/ 	.dword	_ZN40_INTERNAL_a16357b5_4_k_cu_f5bc2fdd_153254cute1_E
	.align		8
        /*0070*/ 	.dword	$str$25
	.align		8
        /*0078*/ 	.dword	$str$26
	.align		8
        /*0080*/ 	.dword	$str$27
	.align		8
        /*0088*/ 	.dword	$str$28


//--------------------- .text._ZN7cutlass13device_kernelINS_4gemm6kernel13GemmUniversalIN4cute5tupleIJiiiiEEENS1_10collective13CollectiveMmaINS1_35MainloopSm100TmaUmmaWarpSpecializedILi2ELi2ELi4ENS5_IJNS4_1CILi2EEENSA_ILi1EEESC_EEEEENS5_IJNSA_ILi128EEENSA_ILi256EEESG_EEENS_10bfloat16_tENS5_IJlSC_lEEESI_SJ_NS4_8TiledMMAINS4_8MMA_AtomIJNS4_26SM100_MMA_F16BF16_2x1SM_SSISI_SI_fLi128ELi256ELNS4_4UMMA5MajorE0ELSO_0ELNSN_7ScaleInE0ELSP_0EEEEEENS4_6LayoutINS5_IJSC_SC_SC_EEENS5_IJNSA_ILi0EEESU_SU_EEEEENS5_IJNS4_10UnderscoreESX_SX_EEEEENS4_18SM100_TMA_2SM_LOADENS4_14ComposedLayoutINS4_7SwizzleILi3ELi4ELi3EEENS4_18smem_ptr_flag_bitsILi16EEENSS_INS5_IJNSA_ILi8EEENSA_ILi64EEEEEENS5_IJS17_SC_EEEEEEEvNS4_8identityES10_S1B_vS1C_EENS_8epilogue10collective18CollectiveEpilogueINS1E_23Sm100TmaWarpSpecializedILi4ELi2ELi32ELb1ELb0EEEJNS5_IJS17_SG_SG_EEENS5_IJNSS_IS17_SC_EENSS_INS5_IJNSA_ILi32EEESB_EEENS5_IJSC_SF_EEEEEEEESI_SJ_SI_SJ_NS1E_6fusion15FusionCallbacksIS1I_NS1Q_17LinearCombinationISI_fSI_fLNS_15FloatRoundStyleE2EEES1J_S1P_JEEENS4_5SM1004TMEM4LOAD26SM100_TMEM_LOAD_32dp32b32xENS4_13SM90_TMA_LOADENS11_INS12_ILi2ELi4ELi3EEES15_NSS_INS5_IJS16_S1L_EEENS5_IJS1L_SC_EEEEEEENS4_39AutoVectorizingCopyWithAssumedAlignmentILi128EEENS4_14SM90_TMA_STOREES25_S27_S27_EEEvvEEEEvNT_6ParamsE --------------------------
	.section	.text._ZN7cutlass13device_kernelINS_4gemm6kernel13GemmUniversalIN4cute5tupleIJiiiiEEENS1_10collective13CollectiveMmaINS1_35MainloopSm100TmaUmmaWarpSpecializedILi2ELi2ELi4ENS5_IJNS4_1CILi2EEENSA_ILi1EEESC_EEEEENS5_IJNSA_ILi128EEENSA_ILi256EEESG_EEENS_10bfloat16_tENS5_IJlSC_lEEESI_SJ_NS4_8TiledMMAINS4_8MMA_AtomIJNS4_26SM100_MMA_F16BF16_2x1SM_SSISI_SI_fLi128ELi256ELNS4_4UMMA5MajorE0ELSO_0ELNSN_7ScaleInE0ELSP_0EEEEEENS4_6LayoutINS5_IJSC_SC_SC_EEENS5_IJNSA_ILi0EEESU_SU_EEEEENS5_IJNS4_10UnderscoreESX_SX_EEEEENS4_18SM100_TMA_2SM_LOADENS4_14ComposedLayoutINS4_7SwizzleILi3ELi4ELi3EEENS4_18smem_ptr_flag_bitsILi16EEENSS_INS5_IJNSA_ILi8EEENSA_ILi64EEEEEENS5_IJS17_SC_EEEEEEEvNS4_8identityES10_S1B_vS1C_EENS_8epilogue10collective18CollectiveEpilogueINS1E_23Sm100TmaWarpSpecializedILi4ELi2ELi32ELb1ELb0EEEJNS5_IJS17_SG_SG_EEENS5_IJNSS_IS17_SC_EENSS_INS5_IJNSA_ILi32EEESB_EEENS5_IJSC_SF_EEEEEEEESI_SJ_SI_SJ_NS1E_6fusion15FusionCallbacksIS1I_NS1Q_17LinearCombinationISI_fSI_fLNS_15FloatRoundStyleE2EEES1J_S1P_JEEENS4_5SM1004TMEM4LOAD26SM100_TMEM_LOAD_32dp32b32xENS4_13SM90_TMA_LOADENS11_INS12_ILi2ELi4ELi3EEES15_NSS_INS5_IJS16_S1L_EEENS5_IJS1L_SC_EEEEEEENS4_39AutoVectorizingCopyWithAssumedAlignmentILi128EEENS4_14SM90_TMA_STOREES25_S27_S27_EEEvvEEEEvNT_6ParamsE,"ax",@progbits
	.align	128
.text._ZN7cutlass13device_kernelINS_4gemm6kernel13GemmUniversalIN4cute5tupleIJiiiiEEENS1_10collective13CollectiveMmaINS1_35MainloopSm100TmaUmmaWarpSpecializedILi2ELi2ELi4ENS5_IJNS4_1CILi2EEENSA_ILi1EEESC_EEEEENS5_IJNSA_ILi128EEENSA_ILi256EEESG_EEENS_10bfloat16_tENS5_IJlSC_lEEESI_SJ_NS4_8TiledMMAINS4_8MMA_AtomIJNS4_26SM100_MMA_F16BF16_2x1SM_SSISI_SI_fLi128ELi256ELNS4_4UMMA5MajorE0ELSO_0ELNSN_7ScaleInE0ELSP_0EEEEEENS4_6LayoutINS5_IJSC_SC_SC_EEENS5_IJNSA_ILi0EEESU_SU_EEEEENS5_IJNS4_10UnderscoreESX_SX_EEEEENS4_18SM100_TMA_2SM_LOADENS4_14ComposedLayoutINS4_7SwizzleILi3ELi4ELi3EEENS4_18smem_ptr_flag_bitsILi16EEENSS_INS5_IJNSA_ILi8EEENSA_ILi64EEEEEENS5_IJS17_SC_EEEEEEEvNS4_8identityES10_S1B_vS1C_EENS_8epilogue10collective18CollectiveEpilogueINS1E_23Sm100TmaWarpSpecializedILi4ELi2ELi32ELb1ELb0EEEJNS5_IJS17_SG_SG_EEENS5_IJNSS_IS17_SC_EENSS_INS5_IJNSA_ILi32EEESB_EEENS5_IJSC_SF_EEEEEEEESI_SJ_SI_SJ_NS1E_6fusion15FusionCallbacksIS1I_NS1Q_17LinearCombinationISI_fSI_fLNS_15FloatRoundStyleE2EEES1J_S1P_JEEENS4_5SM1004TMEM4LOAD26SM100_TMEM_LOAD_32dp32b32xENS4_13SM90_TMA_LOADENS11_INS12_ILi2ELi4ELi3EEES15_NSS_INS5_IJS16_S1L_EEENS5_IJS1L_SC_EEEEEEENS4_39AutoVectorizingCopyWithAssumedAlignmentILi128EEENS4_14SM90_TMA_STOREES25_S27_S27_EEEvvEEEEvNT_6ParamsE:
        .type           _ZN7cutlass13device_kernelINS_4gemm6kernel13GemmUniversalIN4cute5tupleIJiiiiEEENS1_10collective13CollectiveMmaINS1_35MainloopSm100TmaUmmaWarpSpecializedILi2ELi2ELi4ENS5_IJNS4_1CILi2EEENSA_ILi1EEESC_EEEEENS5_IJNSA_ILi128EEENSA_ILi256EEESG_EEENS_10bfloat16_tENS5_IJlSC_lEEESI_SJ_NS4_8TiledMMAINS4_8MMA_AtomIJNS4_26SM100_MMA_F16BF16_2x1SM_SSISI_SI_fLi128ELi256ELNS4_4UMMA5MajorE0ELSO_0ELNSN_7ScaleInE0ELSP_0EEEEEENS4_6LayoutINS5_IJSC_SC_SC_EEENS5_IJNSA_ILi0EEESU_SU_EEEEENS5_IJNS4_10UnderscoreESX_SX_EEEEENS4_18SM100_TMA_2SM_LOADENS4_14ComposedLayoutINS4_7SwizzleILi3ELi4ELi3EEENS4_18smem_ptr_flag_bitsILi16EEENSS_INS5_IJNSA_ILi8EEENSA_ILi64EEEEEENS5_IJS17_SC_EEEEEEEvNS4_8identityES10_S1B_vS1C_EENS_8epilogue10collective18CollectiveEpilogueINS1E_23Sm100TmaWarpSpecializedILi4ELi2ELi32ELb1ELb0EEEJNS5_IJS17_SG_SG_EEENS5_IJNSS_IS17_SC_EENSS_INS5_IJNSA_ILi32EEESB_EEENS5_IJSC_SF_EEEEEEEESI_SJ_SI_SJ_NS1E_6fusion15FusionCallbacksIS1I_NS1Q_17LinearCombinationISI_fSI_fLNS_15FloatRoundStyleE2EEES1J_S1P_JEEENS4_5SM1004TMEM4LOAD26SM100_TMEM_LOAD_32dp32b32xENS4_13SM90_TMA_LOADENS11_INS12_ILi2ELi4ELi3EEES15_NSS_INS5_IJS16_S1L_EEENS5_IJS1L_SC_EEEEEEENS4_39AutoVectorizingCopyWithAssumedAlignmentILi128EEENS4_14SM90_TMA_STOREES25_S27_S27_EEEvvEEEEvNT_6ParamsE,@function
        .size           _ZN7cutlass13device_kernelINS_4gemm6kernel13GemmUniversalIN4cute5tupleIJiiiiEEENS1_10collective13CollectiveMmaINS1_35MainloopSm100TmaUmmaWarpSpecializedILi2ELi2ELi4ENS5_IJNS4_1CILi2EEENSA_ILi1EEESC_EEEEENS5_IJNSA_ILi128EEENSA_ILi256EEESG_EEENS_10bfloat16_tENS5_IJlSC_lEEESI_SJ_NS4_8TiledMMAINS4_8MMA_AtomIJNS4_26SM100_MMA_F16BF16_2x1SM_SSISI_SI_fLi128ELi256ELNS4_4UMMA5MajorE0ELSO_0ELNSN_7ScaleInE0ELSP_0EEEEEENS4_6LayoutINS5_IJSC_SC_SC_EEENS5_IJNSA_ILi0EEESU_SU_EEEEENS5_IJNS4_10UnderscoreESX_SX_EEEEENS4_18SM100_TMA_2SM_LOADENS4_14ComposedLayoutINS4_7SwizzleILi3ELi4ELi3EEENS4_18smem_ptr_flag_bitsILi16EEENSS_INS5_IJNSA_ILi8EEENSA_ILi64EEEEEENS5_IJS17_SC_EEEEEEEvNS4_8identityES10_S1B_vS1C_EENS_8epilogue10collective18CollectiveEpilogueINS1E_23Sm100TmaWarpSpecializedILi4ELi2ELi32ELb1ELb0EEEJNS5_IJS17_SG_SG_EEENS5_IJNSS_IS17_SC_EENSS_INS5_IJNSA_ILi32EEESB_EEENS5_IJSC_SF_EEEEEEEESI_SJ_SI_SJ_NS1E_6fusion15FusionCallbacksIS1I_NS1Q_17LinearCombinationISI_fSI_fLNS_15FloatRoundStyleE2EEES1J_S1P_JEEENS4_5SM1004TMEM4LOAD26SM100_TMEM_LOAD_32dp32b32xENS4_13SM90_TMA_LOADENS11_INS12_ILi2ELi4ELi3EEES15_NSS_INS5_IJS16_S1L_EEENS5_IJS1L_SC_EEEEEEENS4_39AutoVectorizingCopyWithAssumedAlignmentILi128EEENS4_14SM90_TMA_STOREES25_S27_S27_EEEvvEEEEvNT_6ParamsE,(.L_x_195 - _ZN7cutlass13device_kernelINS_4gemm6kernel13GemmUniversalIN4cute5tupleIJiiiiEEENS1_10collective13CollectiveMmaINS1_35MainloopSm100TmaUmmaWarpSpecializedILi2ELi2ELi4ENS5_IJNS4_1CILi2EEENSA_ILi1EEESC_EEEEENS5_IJNSA_ILi128EEENSA_ILi256EEESG_EEENS_10bfloat16_tENS5_IJlSC_lEEESI_SJ_NS4_8TiledMMAINS4_8MMA_AtomIJNS4_26SM100_MMA_F16BF16_2x1SM_SSISI_SI_fLi128ELi256ELNS4_4UMMA5MajorE0ELSO_0ELNSN_7ScaleInE0ELSP_0EEEEEENS4_6LayoutINS5_IJSC_SC_SC_EEENS5_IJNSA_ILi0EEESU_SU_EEEEENS5_IJNS4_10UnderscoreESX_SX_EEEEENS4_18SM100_TMA_2SM_LOADENS4_14ComposedLayoutINS4_7SwizzleILi3ELi4ELi3EEENS4_18smem_ptr_flag_bitsILi16EEENSS_INS5_IJNSA_ILi8EEENSA_ILi64EEEEEENS5_IJS17_SC_EEEEEEEvNS4_8identityES10_S1B_vS1C_EENS_8epilogue10collective18CollectiveEpilogueINS1E_23Sm100TmaWarpSpecializedILi4ELi2ELi32ELb1ELb0EEEJNS5_IJS17_SG_SG_EEENS5_IJNSS_IS17_SC_EENSS_INS5_IJNSA_ILi32EEESB_EEENS5_IJSC_SF_EEEEEEEESI_SJ_SI_SJ_NS1E_6fusion15FusionCallbacksIS1I_NS1Q_17LinearCombinationISI_fSI_fLNS_15FloatRoundStyleE2EEES1J_S1P_JEEENS4_5SM1004TMEM4LOAD26SM100_TMEM_LOAD_32dp32b32xENS4_13SM90_TMA_LOADENS11_INS12_ILi2ELi4ELi3EEES15_NSS_INS5_IJS16_S1L_EEENS5_IJS1L_SC_EEEEEEENS4_39AutoVectorizingCopyWithAssumedAlignmentILi128EEENS4_14SM90_TMA_STOREES25_S27_S27_EEEvvEEEEvNT_6ParamsE)
        .other          _ZN7cutlass13device_kernelINS_4gemm6kernel13GemmUniversalIN4cute5tupleIJiiiiEEENS1_10collective13CollectiveMmaINS1_35MainloopSm100TmaUmmaWarpSpecializedILi2ELi2ELi4ENS5_IJNS4_1CILi2EEENSA_ILi1EEESC_EEEEENS5_IJNSA_ILi128EEENSA_ILi256EEESG_EEENS_10bfloat16_tENS5_IJlSC_lEEESI_SJ_NS4_8TiledMMAINS4_8MMA_AtomIJNS4_26SM100_MMA_F16BF16_2x1SM_SSISI_SI_fLi128ELi256ELNS4_4UMMA5MajorE0ELSO_0ELNSN_7ScaleInE0ELSP_0EEEEEENS4_6LayoutINS5_IJSC_SC_SC_EEENS5_IJNSA_ILi0EEESU_SU_EEEEENS5_IJNS4_10UnderscoreESX_SX_EEEEENS4_18SM100_TMA_2SM_LOADENS4_14ComposedLayoutINS4_7SwizzleILi3ELi4ELi3EEENS4_18smem_ptr_flag_bitsILi16EEENSS_INS5_IJNSA_ILi8EEENSA_ILi64EEEEEENS5_IJS17_SC_EEEEEEEvNS4_8identityES10_S1B_vS1C_EENS_8epilogue10collective18CollectiveEpilogueINS1E_23Sm100TmaWarpSpecializedILi4ELi2ELi32ELb1ELb0EEEJNS5_IJS17_SG_SG_EEENS5_IJNSS_IS17_SC_EENSS_INS5_IJNSA_ILi32EEESB_EEENS5_IJSC_SF_EEEEEEEESI_SJ_SI_SJ_NS1E_6fusion15FusionCallbacksIS1I_NS1Q_17LinearCombinationISI_fSI_fLNS_15FloatRoundStyleE2EEES1J_S1P_JEEENS4_5SM1004TMEM4LOAD26SM100_TMEM_LOAD_32dp32b32xENS4_13SM90_TMA_LOADENS11_INS12_ILi2ELi4ELi3EEES15_NSS_INS5_IJS16_S1L_EEENS5_IJS1L_SC_EEEEEEENS4_39AutoVectorizingCopyWithAssumedAlignmentILi128EEENS4_14SM90_TMA_STOREES25_S27_S27_EEEvvEEEEvNT_6ParamsE,@"STO_CUDA_ENTRY STV_DEFAULT"
_ZN7cutlass13device_kernelINS_4gemm6kernel13GemmUniversalIN4cute5tupleIJiiiiEEENS1_10collective13CollectiveMmaINS1_35MainloopSm100TmaUmmaWarpSpecializedILi2ELi2ELi4ENS5_IJNS4_1CILi2EEENSA_ILi1EEESC_EEEEENS5_IJNSA_ILi128EEENSA_ILi256EEESG_EEENS_10bfloat16_tENS5_IJlSC_lEEESI_SJ_NS4_8TiledMMAINS4_8MMA_AtomIJNS4_26SM100_MMA_F16BF16_2x1SM_SSISI_SI_fLi128ELi256ELNS4_4UMMA5MajorE0ELSO_0ELNSN_7ScaleInE0ELSP_0EEEEEENS4_6LayoutINS5_IJSC_SC_SC_EEENS5_IJNSA_ILi0EEESU_SU_EEEEENS5_IJNS4_10UnderscoreESX_SX_EEEEENS4_18SM100_TMA_2SM_LOADENS4_14ComposedLayoutINS4_7SwizzleILi3ELi4ELi3EEENS4_18smem_ptr_flag_bitsILi16EEENSS_INS5_IJNSA_ILi8EEENSA_ILi64EEEEEENS5_IJS17_SC_EEEEEEEvNS4_8identityES10_S1B_vS1C_EENS_8epilogue10collective18CollectiveEpilogueINS1E_23Sm100TmaWarpSpecializedILi4ELi2ELi32ELb1ELb0EEEJNS5_IJS17_SG_SG_EEENS5_IJNSS_IS17_SC_EENSS_INS5_IJNSA_ILi32EEESB_EEENS5_IJSC_SF_EEEEEEEESI_SJ_SI_SJ_NS1E_6fusion15FusionCallbacksIS1I_NS1Q_17LinearCombinationISI_fSI_fLNS_15FloatRoundStyleE2EEES1J_S1P_JEEENS4_5SM1004TMEM4LOAD26SM100_TMEM_LOAD_32dp32b32xENS4_13SM90_TMA_LOADENS11_INS12_ILi2ELi4ELi3EEES15_NSS_INS5_IJS16_S1L_EEENS5_IJS1L_SC_EEEEEEENS4_39AutoVectorizingCopyWithAssumedAlignmentILi128EEENS4_14SM90_TMA_STOREES25_S27_S27_EEEvvEEEEvNT_6ParamsE:
[----:B------:R-:W1:Y:S01]  /*0000*/  LDC R1, c[0x0][0x37c] ;  /* 0x0000df00ff017b82 */ /* 0x000e620000000800 */
[----:B------:R-:W2:Y:S01]  /*0010*/  S2R R105, SR_TID.X ;  /* 0x0000000000697919 */ /* 0x000ea20000002100 */
[----:B------:R-:W3:Y:S06]  /*0020*/  LDCU.64 UR8, c[0x0][0x890] ;  /* 0x00011200ff0877ac */ /* 0x000eec0008000a00 */
[----:B------:R-:W4:Y:S01]  /*0030*/  S2UR UR46, SR_CgaCtaId ;  /* 0x00000000002e79c3 */ /* 0x000f220000008800 */
[----:B------:R-:W-:Y:S02]  /*0040*/  PRMT R92, RZ, 0x7610, R92 ;  /* 0x00007610ff5c7816 */ /* 0x000fe4000000005c */
[----:B------:R-:W-:Y:S01]  /*0050*/  ELECT P1, URZ, PT ;  /* 0x0000000000ff782f */ /* 0x000fe20003820000 */
[----:B------:R-:W1:Y:S01]  /*0060*/  LDCU.64 UR52, c[0x0][0x358] ;  /* 0x00006b00ff3477ac */ /* 0x000e620008000a00 */
[----:B---3--:R-:W-:-:S04]  /*0070*/  UISETP.NE.U32.AND UP0, UPT, UR8, URZ, UPT ;  /* 0x000000ff0800728c */ /* 0x008fc8000bf05070 */
[----:B------:R-:W-:Y:S02]  /*0080*/  UISETP.NE.AND.EX UP0, UPT, UR9, URZ, UPT, UP0 ;  /* 0x000000ff0900728c */ /* 0x000fe4000bf05300 */
[----:B----4-:R-:W-:Y:S02]  /*0090*/  ULOP3.LUT UR5, UR46, 0x1, URZ, 0xc0, !UPT ;  /* 0x000000012e057892 */ /* 0x010fe4000f8ec0ff */
[----:B------:R-:W-:Y:S01]  /*00a0*/  ULOP3.LUT UR4, UR46, 0x1, URZ, 0x3c, !UPT ;  /* 0x000000012e047892 */ /* 0x000fe2000f8e3cff */
[----:B--2---:R-:W-:-:S03]  /*00b0*/  SHF.R.U32.HI R96, RZ, 0x5, R105 ;  /* 0x00000005ff607819 */ /* 0x004fc60000011669 */
[----:B------:R-:W-:Y:S02]  /*00c0*/  IMAD.U32 R12, RZ, RZ, UR5 ;  /* 0x00000005ff0c7e24 */ /* 0x000fe4000f8e00ff */
[----:B------:R-:W-:Y:S01]  /*00d0*/  IMAD.U32 R11, RZ, RZ, UR4 ;  /* 0x00000004ff0b7e24 */ /* 0x000fe2000f8e00ff */
[----:B------:R-:W2:Y:S02]  /*00e0*/  SHFL.IDX PT, R0, R96, RZ, 0x1f ;  /* 0x00001fff60007589 */ /* 0x000ea400000e0000 */
[----:B--2---:R-:W-:Y:S01]  /*00f0*/  R2UR UR10, R0 ;  /* 0x00000000000a72ca */ /* 0x004fe200000e0000 */
[----:B-1----:R-:W-:-:S14]  /*0100*/  BRA.U UP0, `(.L_x_0) ;  /* 0x00000001002c7547 */ /* 0x002fdc000b800000 */
[----:B------:R-:W1:Y:S02]  /*0110*/  LDCU.64 UR4, c[0x0][0x888] ;  /* 0x00011100ff0477ac */ /* 0x000e640008000a00 */
[----:B-1----:R-:W-:-:S04]  /*0120*/  UISETP.NE.U32.AND UP0, UPT, UR4, URZ, UPT ;  /* 0x000000ff0400728c */ /* 0x002fc8000bf05070 */
[----:B------:R-:W-:-:S09]  /*0130*/  UISETP.NE.AND.EX UP0, UPT, UR5, URZ, UPT, UP0 ;  /* 0x000000ff0500728c */ /* 0x000fd2000bf05300 */
[----:B------:R-:W-:Y:S05]  /*0140*/  BRA.U !UP0, `(.L_x_1) ;  /* 0x0000000108107547 */ /* 0x000fea000b800000 */
[----:B------:R-:W1:Y:S02]  /*0150*/  LDC.64 R2, c[0x0][0x888] ;  /* 0x00022200ff027b82 */ /* 0x000e640000000a00 */
[----:B-1----:R1:W5:Y:S01]  /*0160*/  LDG.E R49, desc[UR52][R2.64] ;  /* 0x0000003402317981 */ /* 0x002362000c1e1900 */
[----:B------:R-:W-:Y:S01]  /*0170*/  HFMA2 R92, -RZ, RZ, 0, 5.9604644775390625e-08 ;  /* 0x00000001ff5c7431 */ /* 0x000fe200000001ff */
[----:B------:R-:W-:Y:S05]  /*0180*/  BRA `(.L_x_0) ;  /* 0x00000000000c7947 */ /* 0x000fea0003800000 */
.L_x_1:
[----:B------:R-:W1:Y:S01]  /*0190*/  LDCU UR4, c[0x0][0x880] ;  /* 0x00011000ff0477ac */ /* 0x000e620008000800 */
[----:B------:R-:W-:Y:S01]  /*01a0*/  HFMA2 R92, -RZ, RZ, 0, 5.9604644775390625e-08 ;  /* 0x00000001ff5c7431 */ /* 0x000fe200000001ff */
[----:B-1----:R-:W-:-:S07]  /*01b0*/  MOV R49, UR4 ;  /* 0x0000000400317c02 */ /* 0x002fce0008000f00 */
.L_x_0:
[----:B------:R-:W2:Y:S02]  /*01c0*/  LDCU.64 UR4, c[0x0][0x8b0] ;  /* 0x00011600ff0477ac */ /* 0x000ea40008000a00 */
[----:B--2---:R-:W-:-:S04]  /*01d0*/  UISETP.NE.U32.AND UP0, UPT, UR4, URZ, UPT ;  /* 0x000000ff0400728c */ /* 0x004fc8000bf05070 */
[----:B------:R-:W-:-:S09]  /*01e0*/  UISETP.NE.AND.EX UP0, UPT, UR5, URZ, UPT, UP0 ;  /* 0x000000ff0500728c */ /* 0x000fd2000bf05300 */
[----:B------:R-:W-:Y:S05]  /*01f0*/  BRA.U UP0, `(.L_x_2) ;  /* 0x0000000100247547 */ /* 0x000fea000b800000 */
[----:B------:R-:W2:Y:S02]  /*0200*/  LDCU.64 UR4, c[0x0][0x8a8] ;  /* 0x00011500ff0477ac */ /* 0x000ea40008000a00 */
[----:B--2---:R-:W-:-:S04]  /*0210*/  UISETP.NE.U32.AND UP0, UPT, UR4, URZ, UPT ;  /* 0x000000ff0400728c */ /* 0x004fc8000bf05070 */
[----:B------:R-:W-:-:S09]  /*0220*/  UISETP.NE.AND.EX UP0, UPT, UR5, URZ, UPT, UP0 ;  /* 0x000000ff0500728c */ /* 0x000fd2000bf05300 */
[----:B------:R-:W-:Y:S05]  /*0230*/  BRA.U !UP0, `(.L_x_3) ;  /* 0x00000001080c7547 */ /* 0x000fea000b800000 */
[----:B-1----:R-:W1:Y:S02]  /*0240*/  LDC.64 R2, c[0x0][0x8a8] ;  /* 0x00022a00ff027b82 */ /* 0x002e640000000a00 */
[----:B-1----:R2:W5:Y:S01]  /*0250*/  LDG.E R47, desc[UR52][R2.64] ;  /* 0x00000034022f7981 */ /* 0x002562000c1e1900 */
[----:B------:R-:W-:Y:S05]  /*0260*/  BRA `(.L_x_2) ;  /* 0x0000000000087947 */ /* 0x000fea0003800000 */
.L_x_3:
[----:B------:R-:W2:Y:S02]  /*0270*/  LDCU UR4, c[0x0][0x8a0] ;  /* 0x00011400ff0477ac */ /* 0x000ea40008000800 */
[----:B--2---:R-:W-:Y:S02]  /*0280*/  MOV R47, UR4 ;  /* 0x00000004002f7c02 */ /* 0x004fe40008000f00 */
.L_x_2:
[----:B------:R-:W-:Y:S01]  /*0290*/  IMAD.U32 R0, RZ, RZ, UR10 ;  /* 0x0000000aff007e24 */ /* 0x000fe2000f8e00ff */
[----:B------:R-:W-:Y:S04]  /*02a0*/  BSSY.RECONVERGENT B0, `(.L_x_4) ;  /* 0x000000c000007945 */ /* 0x000fe80003800200 */
[C---:B------:R-:W-:Y:S02]  /*02b0*/  ISETP.NE.OR P2, PT, R0.reuse, 0x1, !P1 ;  /* 0x000000010000780c */ /* 0x040fe40004f45670 */
[----:B------:R-:W-:-:S11]  /*02c0*/  ISETP.NE.OR P0, PT, R0, 0x3, !P1 ;  /* 0x000000030000780c */ /* 0x000fd60004f05670 */
[----:B------:R-:W-:Y:S05]  /*02d0*/  @P2 BRA `(.L_x_5) ;  /* 0x0000000000202947 */ /* 0x000fea0003800000 */
[----:B------:R-:W3:Y:S02]  /*02e0*/  LDCU.64 UR4, c[0x0][0x348] ;  /* 0x00006900ff0477ac */ /* 0x000ee40008000a00 */
[----:B---3--:R-:W-:Y:S02]  /*02f0*/  UIADD3 UR6, UP1, UPT, UR4, 0x80, URZ ;  /* 0x0000008004067890 */ /* 0x008fe4000ff3e0ff */
[----:B------:R-:W-:Y:S02]  /*0300*/  UIADD3 UR4, UP0, UPT, UR4, 0x180, URZ ;  /* 0x0000018004047890 */ /* 0x000fe4000ff1e0ff */
[----:B------:R-:W-:Y:S02]  /*0310*/  UIADD3.X UR7, UPT, UPT, URZ, UR5, URZ, UP1, !UPT ;  /* 0x00000005ff077290 */ /* 0x000fe40008ffe4ff */
[----:B------:R-:W-:-:S07]  /*0320*/  UIADD3.X UR5, UPT, UPT, URZ, UR5, URZ, UP0, !UPT ;  /* 0x00000005ff057290 */ /* 0x000fce00087fe4ff */
[----:B------:R3:W-:Y:S02]  /*0330*/  UTMACCTL.PF [UR6] ;  /* 0x00000000060079b9 */ /* 0x0007e40008040000 */
[----:B------:R3:W-:Y:S02]  /*0340*/  UTMACCTL.PF [UR4] ;  /* 0x00000000040079b9 */ /* 0x0007e40008040000 */
[----:B---3--:R-:W-:Y:S01]  /*0350*/  NOP ;  /* 0x0000000000007918 */ /* 0x008fe20000000000 */
.L_x_5:
[----:B------:R-:W-:Y:S05]  /*0360*/  BSYNC.RECONVERGENT B0 ;  /* 0x0000000000007941 */ /* 0x000fea0003800200 */
.L_x_4:
[----:B------:R-:W-:Y:S04]  /*0370*/  BSSY.RECONVERGENT B0, `(.L_x_6) ;  /* 0x000000a000007945 */ /* 0x000fe80003800200 */
        /* <DEDUP_REMOVED lines=9> */
.L_x_7:
[----:B------:R-:W-:Y:S05]  /*0410*/  BSYNC.RECONVERGENT B0 ;  /* 0x0000000000007941 */ /* 0x000fea0003800200 */
.L_x_6:
[----:B------:R-:W3:Y:S01]  /*0420*/  LDCU.64 UR4, c[0x0][0x888] ;  /* 0x00011100ff0477ac */ /* 0x000ee20008000a00 */
[----:B------:R-:W-:Y:S02]  /*0430*/  UISETP.EQ.U32.AND UP1, UPT, UR8, URZ, UPT ;  /* 0x000000ff0800728c */ /* 0x000fe4000bf22070 */
[----:B------:R-:W-:Y:S02]  /*0440*/  UPLOP3.LUT UP5, UPT, UPT, UPT, UPT, 0x80, 0x8 ;  /* 0x000000000008789c */ /* 0x000fe40003faf070 */
[----:B---3--:R-:W-:-:S04]  /*0450*/  UISETP.NE.U32.AND UP0, UPT, UR4, URZ, UPT ;  /* 0x000000ff0400728c */ /* 0x008fc8000bf05070 */
[----:B------:R-:W-:-:S04]  /*0460*/  UISETP.NE.AND.EX UP0, UPT, UR5, URZ, UPT, UP0 ;  /* 0x000000ff0500728c */ /* 0x000fc8000bf05300 */
[----:B------:R-:W-:-:S04]  /*0470*/  UISETP.EQ.OR.EX UP2, UPT, UR9, URZ, !UP0, UP1 ;  /* 0x000000ff0900728c */ /* 0x000fc8000c742710 */
[----:B------:R-:W-:-:S05]  /*0480*/  UP2UR UR47, UPR, URZ, 0x4 ;  /* 0x00000004ff2f7883 */ /* 0x000fca0008000000 */
[----:B------:R-:W-:Y:S07]  /*0490*/  BRA.U !UP2, `(.L_x_8) ;  /* 0x000000010a207547 */ /* 0x000fee000b800000 */
[----:B------:R-:W-:Y:S01]  /*04a0*/  UISETP.NE.U32.AND UP2, UPT, UR8, URZ, UPT ;  /* 0x000000ff0800728c */ /* 0x000fe2000bf45070 */
[----:B-----5:R-:W-:Y:S01]  /*04b0*/  FSETP.NEU.AND P0, PT, R49, RZ, PT ;  /* 0x000000ff3100720b */ /* 0x020fe20003f0d000 */
[----:B------:R-:W-:Y:S02]  /*04c0*/  USEL UR4, URZ, 0xffffffff, UP0 ;  /* 0xffffffffff047887 */ /* 0x000fe40008000000 */
[----:B------:R-:W-:-:S10]  /*04d0*/  UISETP.NE.AND.EX UP2, UPT, UR9, URZ, UPT, UP2 ;  /* 0x000000ff0900728c */ /* 0x000fd4000bf45320 */
[----:B------:R-:W-:Y:S01]  /*04e0*/  VOTEU.ANY UP1, P0 ;  /* 0x0000000000ff7886 */ /* 0x000fe20000020100 */
[----:B------:R-:W-:-:S04]  /*04f0*/  @!UP2 USEL UR4, URZ, 0xffffffff, UP1 ;  /* 0xffffffffff04a887 */ /* 0x000fc80008800000 */
[----:B------:R-:W-:-:S04]  /*0500*/  ULOP3.LUT UR4, UR4, 0x1, URZ, 0xc0, !UPT ;  /* 0x0000000104047892 */ /* 0x000fc8000f8ec0ff */
[----:B------:R-:W-:-:S11]  /*0510*/  UISETP.NE.U32.AND UP5, UPT, UR4, 0x1, UPT ;  /* 0x000000010400788c */ /* 0x000fd6000bfa5070 */
.L_x_8:
[----:B------:R-:W3:Y:S01]  /*0520*/  SHFL.IDX PT, R0, R96, RZ, 0x1f ;  /* 0x00001fff60007589 */ /* 0x000ee200000e0000 */
[----:B------:R-:W-:Y:S01]  /*0530*/  R2UR UR4, R12 ;  /* 0x000000000c0472ca */ /* 0x000fe200000e0000 */
[----:B------:R-:W-:-:S04]  /*0540*/  UISETP.NE.AND UP1, UPT, UR10, 0x2, UPT ;  /* 0x000000020a00788c */ /* 0x000fc8000bf25270 */
[----:B------:R-:W-:-:S08]  /*0550*/  USEL UR37, URZ, 0x1, UP1 ;  /* 0x00000001ff257887 */ /* 0x000fd00008800000 */
[----:B------:R-:W-:-:S06]  /*0560*/  UISETP.EQ.AND UP2, UPT, UR4, URZ, !UP1 ;  /* 0x000000ff0400728c */ /* 0x000fcc000cf42270 */
[----:B------:R-:W-:Y:S02]  /*0570*/  PLOP3.LUT P5, PT, P1, PT, UP2, 0x80, 0x8 ;  /* 0x000000000008781c */ /* 0x000fe40000faf028 */
[----:B---3--:R-:W-:-:S13]  /*0580*/  ISETP.NE.AND P0, PT, R0, RZ, PT ;  /* 0x000000ff0000720c */ /* 0x008fda0003f05270 */
[----:B------:R-:W-:Y:S05]  /*0590*/  @P0 BRA `(.L_x_9) ;  /* 0x0000000000340947 */ /* 0x000fea0003800000 */
[----:B------:R-:W-:Y:S01]  /*05a0*/  UMOV UR4, 0x400 ;  /* 0x0000040000047882 */ /* 0x000fe20000000000 */
[----:B------:R-:W-:Y:S01]  /*05b0*/  UMOV UR6, 0x1 ;  /* 0x0000000100067882 */ /* 0x000fe20000000000 */
[----:B------:R-:W-:Y:S02]  /*05c0*/  ULEA UR4, UR46, UR4, 0x18 ;  /* 0x000000042e047291 */ /* 0x000fe4000f8ec0ff */
[----:B------:R-:W-:-:S04]  /*05d0*/  UIADD3 UR6, UPT, UPT, -UR6, 0x100000, URZ ;  /* 0x0010000006067890 */ /* 0x000fc8000fffe1ff */
[----:B------:R-:W-:Y:S02]  /*05e0*/  USHF.L.U32 UR7, UR6, 0xb, URZ ;  /* 0x0000000b06077899 */ /* 0x000fe400080006ff */
[----:B------:R-:W-:Y:S01]  /*05f0*/  USHF.L.U32 UR6, UR6, 0x1, URZ ;  /* 0x0000000106067899 */ /* 0x000fe200080006ff */
[----:B------:R-:W-:Y:S01]  /*0600*/  ELECT P0, URZ, PT ;  /* 0x0000000000ff782f */ /* 0x000fe20003800000 */
[----:B------:R-:W3:Y:S10]  /*0610*/  FENCE.VIEW.ASYNC.S ;  /* 0x00000000000073c6 */ /* 0x000ef40000000000 */
[----:B---3--:R3:W4:Y:S01]  /*0620*/  SYNCS.EXCH.64 URZ, [UR4], UR6 ;  /* 0x0000000604ff75b2 */ /* 0x0087220008000100 */
[----:B------:R3:W1:Y:S01]  /*0630*/  SYNCS.EXCH.64 URZ, [UR4+0x10], UR6 ;  /* 0x0000100604ff75b2 */ /* 0x0006620008000100 */
[----:B------:R3:W1:Y:S01]  /*0640*/  SYNCS.EXCH.64 URZ, [UR4+0x8], UR6 ;  /* 0x0000080604ff75b2 */ /* 0x0006620008000100 */
[----:B------:R3:W1:Y:S01]  /*0650*/  SYNCS.EXCH.64 URZ, [UR4+0x18], UR6 ;  /* 0x0000180604ff75b2 */ /* 0x0006620008000100 */
[----:B------:R-:W-:Y:S01]  /*0660*/  NOP ;  /* 0x0000000000007918 */ /* 0x000fe20000000000 */
.L_x_9:
[----:B------:R-:W2:Y:S01]  /*0670*/  SHFL.IDX PT, R0, R96, RZ, 0x1f ;  /* 0x00001fff60007589 */ /* 0x000ea200000e0000 */
[----:B------:R-:W-:Y:S01]  /*0680*/  NOP ;  /* 0x0000000000007918 */ /* 0x000fe20000000000 */
[----:B--2---:R-:W-:-:S13]  /*0690*/  ISETP.NE.AND P0, PT, R0, 0x1, PT ;  /* 0x000000010000780c */ /* 0x004fda0003f05270 */
[----:B------:R-:W-:Y:S05]  /*06a0*/  @P0 BRA `(.L_x_10) ;  /* 0x0000000000540947 */ /* 0x000fea0003800000 */
[----:B---3--:R-:W-:Y:S01]  /*06b0*/  UMOV UR4, 0x400 ;  /* 0x0000040000047882 */ /* 0x008fe20000000000 */
[----:B------:R-:W-:Y:S01]  /*06c0*/  UMOV UR8, 0x20 ;  /* 0x0000002000087882 */ /* 0x000fe20000000000 */
[----:B------:R-:W-:Y:S01]  /*06d0*/  UMOV UR6, 0x80 ;  /* 0x0000008000067882 */ /* 0x000fe20000000000 */
[----:B------:R-:W-:Y:S02]  /*06e0*/  ULEA UR4, UR46, UR4, 0x18 ;  /* 0x000000042e047291 */ /* 0x000fe4000f8ec0ff */
[----:B------:R-:W-:-:S04]  /*06f0*/  UIADD3 UR8, UPT, UPT, -UR8, 0x100000, URZ ;  /* 0x0010000008087890 */ /* 0x000fc8000fffe1ff */
[----:B------:R-:W-:Y:S02]  /*0700*/  USHF.L.U32 UR9, UR8, 0xb, URZ ;  /* 0x0000000b08097899 */ /* 0x000fe400080006ff */
[----:B------:R-:W-:Y:S02]  /*0710*/  USHF.L.U32 UR8, UR8, 0x1, URZ ;  /* 0x0000000108087899 */ /* 0x000fe400080006ff */
[----:B------:R-:W-:-:S04]  /*0720*/  UIADD3 UR6, UPT, UPT, -UR6, 0x100000, URZ ;  /* 0x0010000006067890 */ /* 0x000fc8000fffe1ff */
[----:B------:R-:W-:Y:S02]  /*0730*/  USHF.L.U32 UR7, UR6, 0xb, URZ ;  /* 0x0000000b06077899 */ /* 0x000fe400080006ff */
[----:B------:R-:W-:Y:S01]  /*0740*/  USHF.L.U32 UR6, UR6, 0x1, URZ ;  /* 0x0000000106067899 */ /* 0x000fe200080006ff */
[----:B------:R-:W-:Y:S01]  /*0750*/  ELECT P0, URZ, PT ;  /* 0x0000000000ff782f */ /* 0x000fe20003800000 */
[----:B------:R-:W2:Y:S02]  /*0760*/  FENCE.VIEW.ASYNC.S ;  /* 0x00000000000073c6 */ /* 0x000ea40000000000 */
[----:B--2---:R2:W3:Y:S08]  /*0770*/  SYNCS.EXCH.64 URZ, [UR4+0x20], UR8 ;  /* 0x0000200804ff75b2 */ /* 0x0044f00008000100 */
[----:B------:R2:W1:Y:S01]  /*0780*/  SYNCS.EXCH.64 URZ, [UR4+0x40], UR6 ;  /* 0x0000400604ff75b2 */ /* 0x0004620008000100 */
[----:B------:R2:W1:Y:S01]  /*0790*/  SYNCS.EXCH.64 URZ, [UR4+0x28], UR8 ;  /* 0x0000280804ff75b2 */ /* 0x0004620008000100 */
[----:B------:R2:W1:Y:S01]  /*07a0*/  SYNCS.EXCH.64 URZ, [UR4+0x48], UR6 ;  /* 0x0000480604ff75b2 */ /* 0x0004620008000100 */
[----:B------:R2:W1:Y:S01]  /*07b0*/  SYNCS.EXCH.64 URZ, [UR4+0x30], UR8 ;  /* 0x0000300804ff75b2 */ /* 0x0004620008000100 */
[----:B------:R2:W1:Y:S01]  /*07c0*/  SYNCS.EXCH.64 URZ, [UR4+0x50], UR6 ;  /* 0x0000500604ff75b2 */ /* 0x0004620008000100 */
[----:B------:R2:W1:Y:S01]  /*07d0*/  SYNCS.EXCH.64 URZ, [UR4+0x38], UR8 ;  /* 0x0000380804ff75b2 */ /* 0x0004620008000100 */
[----:B------:R2:W1:Y:S01]  /*07e0*/  SYNCS.EXCH.64 URZ, [UR4+0x58], UR6 ;  /* 0x0000580604ff75b2 */ /* 0x0004620008000100 */
[----:B------:R-:W-:Y:S01]  /*07f0*/  NOP ;  /* 0x0000000000007918 */ /* 0x000fe20000000000 */
.L_x_10:
[----:B------:R-:W4:Y:S01]  /*0800*/  SHFL.IDX PT, R0, R96, RZ, 0x1f ;  /* 0x00001fff60007589 */ /* 0x000f2200000e0000 */
[----:B------:R-:W-:Y:S01]  /*0810*/  NOP ;  /* 0x0000000000007918 */ /* 0x000fe20000000000 */
[----:B----4-:R-:W-:-:S13]  /*0820*/  ISETP.NE.AND P0, PT, R0, 0x3, PT ;  /* 0x000000030000780c */ /* 0x010fda0003f05270 */
[----:B------:R-:W-:Y:S05]  /*0830*/  @P0 BRA `(.L_x_11) ;  /* 0x00000000002c0947 */ /* 0x000fea0003800000 */
[----:B--23--:R-:W-:Y:S01]  /*0840*/  UMOV UR6, 0x400 ;  /* 0x0000040000067882 */ /* 0x00cfe20000000000 */
[----:B------:R-:W-:Y:S01]  /*0850*/  UMOV UR4, 0x20 ;  /* 0x0000002000047882 */ /* 0x000fe20000000000 */
[----:B------:R-:W-:Y:S02]  /*0860*/  ULEA UR6, UR46, UR6, 0x18 ;  /* 0x000000062e067291 */ /* 0x000fe4000f8ec0ff */
[----:B------:R-:W-:-:S04]  /*0870*/  UIADD3 UR4, UPT, UPT, -UR4, 0x100000, URZ ;  /* 0x0010000004047890 */ /* 0x000fc8000fffe1ff */
[----:B------:R-:W-:Y:S02]  /*0880*/  USHF.L.U32 UR5, UR4, 0xb, URZ ;  /* 0x0000000b04057899 */ /* 0x000fe400080006ff */
[----:B------:R-:W-:Y:S01]  /*0890*/  USHF.L.U32 UR4, UR4, 0x1, URZ ;  /* 0x0000000104047899 */ /* 0x000fe200080006ff */
[----:B------:R-:W-:Y:S01]  /*08a0*/  ELECT P0, URZ, PT ;  /* 0x0000000000ff782f */ /* 0x000fe20003800000 */
[----:B------:R-:W2:Y:S10]  /*08b0*/  FENCE.VIEW.ASYNC.S ;  /* 0x00000000000073c6 */ /* 0x000eb40000000000 */
[----:B--2---:R4:W2:Y:S01]  /*08c0*/  SYNCS.EXCH.64 URZ, [UR6+0x60], UR4 ;  /* 0x0000600406ff75b2 */ /* 0x0048a20008000100 */
[----:B------:R4:W3:Y:S02]  /*08d0*/  SYNCS.EXCH.64 URZ, [UR6+0x68], UR4 ;  /* 0x0000680406ff75b2 */ /* 0x0008e40008000100 */
[----:B----4-:R-:W-:Y:S01]  /*08e0*/  NOP ;  /* 0x0000000000007918 */ /* 0x010fe20000000000 */
.L_x_11:
[----:B------:R-:W4:Y:S01]  /*08f0*/  SHFL.IDX PT, R0, R96, RZ, 0x1f ;  /* 0x00001fff60007589 */ /* 0x000f2200000e0000 */
[----:B------:R-:W-:Y:S01]  /*0900*/  NOP ;  /* 0x0000000000007918 */ /* 0x000fe20000000000 */
[----:B----4-:R-:W-:-:S13]  /*0910*/  ISETP.NE.AND P0, PT, R0, 0x4, PT ;  /* 0x000000040000780c */ /* 0x010fda0003f05270 */
[----:B------:R-:W-:Y:S05]  /*0920*/  @P0 BRA `(.L_x_12) ;  /* 0x0000000000480947 */ /* 0x000fea0003800000 */
[----:B--23--:R-:W-:Y:S01]  /*0930*/  UMOV UR4, 0x1e0 ;  /* 0x000001e000047882 */ /* 0x00cfe20000000000 */
[----:B------:R-:W-:Y:S01]  /*0940*/  UMOV UR6, 0x400 ;  /* 0x0000040000067882 */ /* 0x000fe20000000000 */
[----:B------:R-:W-:Y:S01]  /*0950*/  USEL UR4, UR4, 0x1a0, UP5 ;  /* 0x000001a004047887 */ /* 0x000fe2000a800000 */
        /* <DEDUP_REMOVED lines=10> */
[----:B--2---:R4:W2:Y:S08]  /*0a00*/  SYNCS.EXCH.64 URZ, [UR6+0x70], UR8 ;  /* 0x0000700806ff75b2 */ /* 0x0048b00008000100 */
[----:B------:R4:W3:Y:S01]  /*0a10*/  SYNCS.EXCH.64 URZ, [UR6+0x80], UR4 ;  /* 0x0000800406ff75b2 */ /* 0x0008e20008000100 */
[----:B------:R4:W1:Y:S01]  /*0a20*/  SYNCS.EXCH.64 URZ, [UR6+0x78], UR8 ;  /* 0x0000780806ff75b2 */ /* 0x0008620008000100 */
[----:B------:R4:W1:Y:S02]  /*0a30*/  SYNCS.EXCH.64 URZ, [UR6+0x88], UR4 ;  /* 0x0000880406ff75b2 */ /* 0x0008640008000100 */
[----:B----4-:R-:W-:Y:S01]  /*0a40*/  NOP ;  /* 0x0000000000007918 */ /* 0x010fe20000000000 */
.L_x_12:
[----:B------:R-:W4:Y:S01]  /*0a50*/  SHFL.IDX PT, R0, R96, RZ, 0x1f ;  /* 0x00001fff60007589 */ /* 0x000f2200000e0000 */
[----:B------:R-:W-:Y:S01]  /*0a60*/  NOP ;  /* 0x0000000000007918 */ /* 0x000fe20000000000 */
[----:B----4-:R-:W-:-:S13]  /*0a70*/  ISETP.NE.AND P0, PT, R0, 0x5, PT ;  /* 0x000000050000780c */ /* 0x010fda0003f05270 */
[----:B------:R-:W-:Y:S05]  /*0a80*/  @P0 BRA `(.L_x_13) ;  /* 0x0000000000540947 */ /* 0x000fea0003800000 */
[----:B--23--:R-:W-:Y:S01]  /*0a90*/  UMOV UR4, 0x400 ;  /* 0x0000040000047882 */ /* 0x00cfe20000000000 */
        /* <DEDUP_REMOVED lines=14> */
[----:B------:R4:W1:Y:S01]  /*0b80*/  SYNCS.EXCH.64 URZ, [UR4+0xb8], UR8 ;  /* 0x0000b80804ff75b2 */ /* 0x0008620008000100 */
[----:B------:R4:W1:Y:S01]  /*0b90*/  SYNCS.EXCH.64 URZ, [UR4+0xa0], UR6 ;  /* 0x0000a00604ff75b2 */ /* 0x0008620008000100 */
[----:B------:R4:W1:Y:S01]  /*0ba0*/  SYNCS.EXCH.64 URZ, [UR4+0xc0], UR8 ;  /* 0x0000c00804ff75b2 */ /* 0x0008620008000100 */
[----:B------:R4:W1:Y:S01]  /*0bb0*/  SYNCS.EXCH.64 URZ, [UR4+0xa8], UR6 ;  /* 0x0000a80604ff75b2 */ /* 0x0008620008000100 */
[----:B------:R4:W1:Y:S02]  /*0bc0*/  SYNCS.EXCH.64 URZ, [UR4+0xc8], UR8 ;  /* 0x0000c80804ff75b2 */ /* 0x0008640008000100 */
[----:B----4-:R-:W-:Y:S01]  /*0bd0*/  NOP ;  /* 0x0000000000007918 */ /* 0x010fe20000000000 */
.L_x_13:
[----:B------:R-:W4:Y:S01]  /*0be0*/  SHFL.IDX PT, R0, R96, RZ, 0x1f ;  /* 0x00001fff60007589 */ /* 0x000f2200000e0000 */
[----:B------:R-:W-:Y:S01]  /*0bf0*/  ISETP.NE.OR P1, PT, RZ, UR10, !P1 ;  /* 0x0000000aff007c0c */ /* 0x000fe2000cf25670 */
        /* <DEDUP_REMOVED lines=12> */
[----:B------:R4:W3:Y:S01]  /*0cc0*/  SYNCS.EXCH.64 URZ, [UR4+0xe0], UR6 ;  /* 0x0000e00604ff75b2 */ /* 0x0008e20008000100 */
[----:B------:R4:W1:Y:S01]  /*0cd0*/  SYNCS.EXCH.64 URZ, [UR4+0xd8], UR6 ;  /* 0x0000d80604ff75b2 */ /* 0x0008620008000100 */
[----:B------:R4:W1:Y:S02]  /*0ce0*/  SYNCS.EXCH.64 URZ, [UR4+0xe8], UR6 ;  /* 0x0000e80604ff75b2 */ /* 0x0008640008000100 */
[----:B----4-:R-:W-:Y:S01]  /*0cf0*/  NOP ;  /* 0x0000000000007918 */ /* 0x010fe20000000000 */
.L_x_14:
[----:B------:R-:W-:Y:S01]  /*0d00*/  VOTEU.ALL UP1, P1 ;  /* 0x0000000000ff7886 */ /* 0x000fe20000820000 */
[----:B--23--:R-:W2:Y:S01]  /*0d10*/  LDCU UR7, c[0x0][0x36c] ;  /* 0x00006d80ff0777ac */ /* 0x00cea20008000800 */
[----:B------:R-:W-:Y:S01]  /*0d20*/  NOP ;  /* 0x0000000000007918 */ /* 0x000fe20000000000 */
[----:B------:R-:W-:Y:S01]  /*0d30*/  LOP3.LUT R10, R105, 0x1f, RZ, 0xc0, !PT ;  /* 0x0000001f690a7812 */ /* 0x000fe200078ec0ff */
[----:B------:R-:W-:Y:S01]  /*0d40*/  UMOV UR4, 0x20 ;  /* 0x0000002000047882 */ /* 0x000fe20000000000 */
[----:B------:R-:W-:Y:S01]  /*0d50*/  @!UP1 UMOV UR6, 0x400 ;  /* 0x0000040000069882 */ /* 0x000fe20000000000 */
[----:B------:R-:W-:-:S04]  /*0d60*/  @!UP1 UIADD3 UR4, UPT, UPT, -UR4, 0x100000, URZ ;  /* 0x0010000004049890 */ /* 0x000fc8000fffe1ff */
[----:B------:R-:W-:Y:S02]  /*0d70*/  @!UP1 USHF.L.U32 UR5, UR4, 0xb, URZ ;  /* 0x0000000b04059899 */ /* 0x000fe400080006ff */
[----:B------:R-:W-:Y:S02]  /*0d80*/  @!UP1 USHF.L.U32 UR4, UR4, 0x1, URZ ;  /* 0x0000000104049899 */ /* 0x000fe400080006ff */
[----:B------:R-:W-:Y:S01]  /*0d90*/  @!UP1 ULEA UR6, UR46, UR6, 0x18 ;  /* 0x000000062e069291 */ /* 0x000fe2000f8ec0ff */
[----:B------:R-:W-:Y:S01]  /*0da0*/  VOTEU.ALL UP1, P1 ;  /* 0x0000000000ff7886 */ /* 0x000fe20000820000 */
[----:B------:R-:W-:Y:S01]  /*0db0*/  UISETP.NE.AND UP4, UPT, UR10, URZ, UPT ;  /* 0x000000ff0a00728c */ /* 0x000fe2000bf85270 */
[----:B------:R-:W3:Y:S09]  /*0dc0*/  FENCE.VIEW.ASYNC.S ;  /* 0x00000000000073c6 */ /* 0x000ef20000000000 */
[----:B---3--:R3:W4:Y:S01]  /*0dd0*/  @!UP1 SYNCS.EXCH.64 URZ, [UR6+0xf0], UR4 ;  /* 0x0000f00406ff95b2 */ /* 0x0087220008000100 */
[----:B--2---:R-:W-:-:S09]  /*0de0*/  UISETP.EQ.U32.AND UP1, UPT, UR7, 0x1, UPT ;  /* 0x000000010700788c */ /* 0x004fd2000bf22070 */
[----:B------:R-:W-:Y:S05]  /*0df0*/  BRA.U !UP1, `(.L_x_15) ;  /* 0x0000000109087547 */ /* 0x000fea000b800000 */
[----:B-1--4-:R-:W-:Y:S01]  /*0e00*/  UCGABAR_ARV ;  /* 0x00000000000079c7 */ /* 0x012fe20008000000 */
[----:B------:R-:W-:Y:S05]  /*0e10*/  BRA `(.L_x_16) ;  /* 0x0000000000047947 */ /* 0x000fea0003800000 */
.L_x_15:
[----:B-1--4-:R-:W-:Y:S01]  /*0e20*/  NOP ;  /* 0x0000000000007918 */ /* 0x012fe20000000000 */
.L_x_16:
[----:B------:R-:W1:Y:S01]  /*0e30*/  S2R R15, SR_CTAID.Y ;  /* 0x00000000000f7919 */ /* 0x000e620000002600 */
[----:B------:R-:W-:-:S05]  /*0e40*/  CS2R.32 R91, SR_CgaSize ;  /* 0x00000000005b7805 */ /* 0x000fca0000008a00 */
[----:B------:R-:W-:-:S05]  /*0e50*/  IMAD R91, R91, -0xa0, RZ ;  /* 0xffffff605b5b7824 */ /* 0x000fca00078e02ff */
[----:B---3--:R-:W-:-:S14]  /*0e60*/  R2UR UR4, R91 ;  /* 0x000000005b0472ca */ /* 0x008fdc00000e0000 */
[----:B------:R-:W2:Y:S01]  /*0e70*/  LDCU UR4, c[0x0][UR4+0x2b4] ;  /* 0x00005680040477ac */ /* 0x000ea20008000800 */
[----:B------:R-:W-:-:S05]  /*0e80*/  CS2R.32 R0, SR_CgaSize ;  /* 0x0000000000007805 */ /* 0x000fca0000008a00 */
[----:B------:R-:W-:-:S06]  /*0e90*/  IMAD R0, R0, -0xa0, RZ ;  /* 0xffffff6000007824 */ /* 0x000fcc00078e02ff */
[----:B------:R-:W3:Y:S01]  /*0ea0*/  LDC R0, c[0x0][R0+0x2a4] ;  /* 0x0000a90000007b82 */ /* 0x000ee20000000800 */
[----:B------:R-:W-:Y:S01]  /*0eb0*/  PRMT R8, RZ, 0x7610, R8 ;  /* 0x00007610ff087816 */ /* 0x000fe20000000008 */
[----:B------:R-:W4:Y:S01]  /*0ec0*/  S2R R9, SR_CTAID.X ;  /* 0x0000000000097919 */ /* 0x000f220000002500 */
[----:B------:R-:W-:-:S05]  /*0ed0*/  CS2R.32 R91, SR_CgaSize ;  /* 0x00000000005b7805 */ /* 0x000fca0000008a00 */
[----:B------:R-:W-:-:S05]  /*0ee0*/  IMAD R91, R91, -0xa0, RZ ;  /* 0xffffff605b5b7824 */ /* 0x000fca00078e02ff */
[----:B------:R-:W-:-:S14]  /*0ef0*/  R2UR UR5, R91 ;  /* 0x000000005b0572ca */ /* 0x000fdc00000e0000 */
[----:B------:R-:W3:Y:S01]  /*0f00*/  LDCU UR5, c[0x0][UR5+0x2b0] ;  /* 0x00005600050577ac */ /* 0x000ee20008000800 */
[----:B------:R-:W-:Y:S01]  /*0f10*/  UISETP.NE.AND UP2, UPT, UR10, 0x2, UPT ;  /* 0x000000020a00788c */ /* 0x000fe2000bf45270 */
[----:B------:R-:W2:Y:S01]  /*0f20*/  LDC R13, c[0x0][0xb24] ;  /* 0x0002c900ff0d7b82 */ /* 0x000ea20000000800 */
[----:B------:R-:W-:-:S05]  /*0f30*/  CS2R.32 R2, SR_CgaSize ;  /* 0x0000000000027805 */ /* 0x000fca0000008a00 */
[----:B------:R-:W-:-:S06]  /*0f40*/  IMAD R2, R2, -0xa0, RZ ;  /* 0xffffff6002027824 */ /* 0x000fcc00078e02ff */
[----:B------:R-:W3:Y:S08]  /*0f50*/  LDC R2, c[0x0][R2+0x2a0] ;  /* 0x0000a80002027b82 */ /* 0x000ef00000000800 */
[----:B------:R-:W3:Y:S01]  /*0f60*/  LDC R40, c[0x0][0xb24] ;  /* 0x0002c900ff287b82 */ /* 0x000ee20000000800 */
[----:B-1----:R-:W-:-:S07]  /*0f70*/  I2FP.F32.U32 R90, R15 ;  /* 0x0000000f005a7245 */ /* 0x002fce0000201000 */
[----:B------:R-:W1:Y:S01]  /*0f80*/  S2UR UR60, SR_CTAID.Z ;  /* 0x00000000003c79c3 */ /* 0x000e620000002700 */
[----:B--2---:R-:W-:Y:S01]  /*0f90*/  ISETP.GE.AND P0, PT, R13, 0x1, PT ;  /* 0x000000010d00780c */ /* 0x004fe20003f06270 */
[----:B----4-:R-:W-:Y:S01]  /*0fa0*/  IMAD.MOV.U32 R14, RZ, RZ, R9 ;  /* 0x000000ffff0e7224 */ /* 0x010fe200078e0009 */
[----:B------:R-:W-:Y:S01]  /*0fb0*/  I2FP.F32.U32 R91, R9 ;  /* 0x00000009005b7245 */ /* 0x000fe20000201000 */
[----:B------:R-:W-:Y:S01]  /*0fc0*/  FMUL R90, R90, UR4 ;  /* 0x000000045a5a7c20 */ /* 0x000fe20008400000 */
[----:B------:R-:W2:Y:S03]  /*0fd0*/  LDCU UR4, c[0x0][0xb30] ;  /* 0x00016600ff0477ac */ /* 0x000ea60008000800 */
[----:B---3--:R-:W-:Y:S02]  /*0fe0*/  FMUL R91, R91, UR5 ;  /* 0x000000055b5b7c20 */ /* 0x008fe40008400000 */
[----:B------:R-:W3:Y:S08]  /*0ff0*/  F2I.U32.TRUNC.NTZ R90, R90 ;  /* 0x0000005a005a7305 */ /* 0x000ef0000020f000 */
[----:B------:R-:W4:Y:S01]  /*1000*/  F2I.U32.TRUNC.NTZ R91, R91 ;  /* 0x0000005b005b7305 */ /* 0x000f22000020f000 */
[----:B--2---:R-:W-:Y:S01]  /*1010*/  UISETP.NE.AND UP3, UPT, UR4, 0x1, UPT ;  /* 0x000000010400788c */ /* 0x004fe2000bf65270 */
[----:B---3--:R-:W-:-:S05]  /*1020*/  IADD3 R90, PT, PT, -R90, RZ, RZ ;  /* 0x000000ff5a5a7210 */ /* 0x008fca0007ffe1ff */
[----:B------:R-:W-:Y:S01]  /*1030*/  IMAD R90, R0, R90, R15 ;  /* 0x0000005a005a7224 */ /* 0x000fe200078e020f */
[----:B------:R-:W-:Y:S01]  /*1040*/  PRMT R0, RZ, 0x7610, R0 ;  /* 0x00007610ff007816 */ /* 0x000fe20000000000 */
[----:B----4-:R-:W-:-:S04]  /*1050*/  IMAD.MOV R91, RZ, RZ, -R91 ;  /* 0x000000ffff5b7224 */ /* 0x010fc800078e0a5b */
[----:B------:R-:W-:Y:S01]  /*1060*/  IMAD R91, R2, R91, R9 ;  /* 0x0000005b025b7224 */ /* 0x000fe200078e0209 */
[----:B-1----:R-:W-:Y:S06]  /*1070*/  BRA.U UP4, `(.L_x_17) ;  /* 0x0000000104247547 */ /* 0x002fec000b800000 */
[----:B------:R-:W-:Y:S01]  /*1080*/  ISETP.NE.AND P1, PT, R90, RZ, PT ;  /* 0x000000ff5a00720c */ /* 0x000fe20003f25270 */
[----:B------:R-:W-:Y:S01]  /*1090*/  IMAD.MOV.U32 R0, RZ, RZ, 0x3 ;  /* 0x00000003ff007424 */ /* 0x000fe200078e00ff */
[C---:B------:R-:W-:Y:S02]  /*10a0*/  LOP3.LUT R2, R91.reuse, 0xfffffffe, RZ, 0xc0, !PT ;  /* 0xfffffffe5b027812 */ /* 0x040fe400078ec0ff */
[----:B------:R-:W-:Y:S02]  /*10b0*/  ISETP.LT.U32.OR P1, PT, R91, 0x2, !P1 ;  /* 0x000000025b00780c */ /* 0x000fe40004f21470 */
[----:B------:R-:W-:Y:S02]  /*10c0*/  SHF.L.U32 R0, R0, R2, RZ ;  /* 0x0000000200007219 */ /* 0x000fe400000006ff */
[----:B------:R-:W-:Y:S02]  /*10d0*/  SEL R4, RZ, 0x1, !P1 ;  /* 0x00000001ff047807 */ /* 0x000fe40004800000 */
[----:B------:R-:W-:-:S05]  /*10e0*/  SEL R3, RZ, 0x2, !P1 ;  /* 0x00000002ff037807 */ /* 0x000fca0004800000 */
[----:B------:R-:W-:-:S05]  /*10f0*/  IMAD.IADD R3, R4, 0x1, R3 ;  /* 0x0000000104037824 */ /* 0x000fca00078e0203 */
[----:B------:R-:W-:Y:S02]  /*1100*/  PRMT R8, R3, 0x7610, R8 ;  /* 0x0000761003087816 */ /* 0x000fe40000000008 */
.L_x_17:
[----:B------:R-:W-:Y:S05]  /*1110*/  @!P0 BRA `(.L_x_18) ;  /* 0x0000000000b88947 */ /* 0x000fea0003800000 */
[----:B------:R-:W1:Y:S01]  /*1120*/  LDC.64 R4, c[0x0][0xb18] ;  /* 0x0002c600ff047b82 */ /* 0x000e620000000a00 */
[----:B------:R-:W-:-:S07]  /*1130*/  ISETP.NE.AND P0, PT, R13, 0x1, PT ;  /* 0x000000010d00780c */ /* 0x000fce0003f05270 */
[----:B------:R-:W2:Y:S08]  /*1140*/  LDC R16, c[0x0][0xb0c] ;  /* 0x0002c300ff107b82 */ /* 0x000eb00000000800 */
[----:B------:R-:W3:Y:S08]  /*1150*/  LDC R18, c[0x0][0x370] ;  /* 0x0000dc00ff127b82 */ /* 0x000ef00000000800 */
[----:B------:R-:W4:Y:S01]  /*1160*/  LDC R17, c[0x0][0x374] ;  /* 0x0000dd00ff117b82 */ /* 0x000f220000000800 */
[----:B-1----:R-:W-:-:S07]  /*1170*/  ISETP.NE.AND P1, PT, R4, 0x1, PT ;  /* 0x000000010400780c */ /* 0x002fce0003f25270 */
[----:B------:R-:W3:Y:S01]  /*1180*/  LDC.64 R6, c[0x0][0xb10] ;  /* 0x0002c400ff067b82 */ /* 0x000ee20000000a00 */
[----:B--2---:R-:W-:-:S07]  /*1190*/  ISETP.NE.AND P2, PT, R16, 0x1, PT ;  /* 0x000000011000780c */ /* 0x004fce0003f45270 */
[----:B------:R-:W1:Y:S08]  /*11a0*/  LDC R14, c[0x0][0xb20] ;  /* 0x0002c800ff0e7b82 */ /* 0x000e700000000800 */
[----:B------:R-:W2:Y:S01]  /*11b0*/  LDC.64 R2, c[0x0][0xb28] ;  /* 0x0002ca00ff027b82 */ /* 0x000ea20000000a00 */
[----:B----4-:R-:W-:-:S04]  /*11c0*/  IMAD.HI.U32 R19, R17, R5, RZ ;  /* 0x0000000511137227 */ /* 0x010fc800078e00ff */
[----:B------:R-:W-:-:S04]  /*11d0*/  IMAD.HI.U32 R5, R15, R5, RZ ;  /* 0x000000050f057227 */ /* 0x000fc800078e00ff */
[----:B---3--:R-:W-:-:S05]  /*11e0*/  IMAD.HI.U32 R20, R18, R6, RZ ;  /* 0x0000000612147227 */ /* 0x008fca00078e00ff */
[-C--:B------:R-:W-:Y:S01]  /*11f0*/  @P2 SHF.R.U32.HI R18, RZ, R7.reuse, R20 ;  /* 0x00000007ff122219 */ /* 0x080fe20000011614 */
[----:B------:R-:W-:Y:S01]  /*1200*/  IMAD.HI.U32 R20, R9, R6, RZ ;  /* 0x0000000609147227 */ /* 0x000fe200078e00ff */
[-C--:B-1----:R-:W-:Y:S02]  /*1210*/  @P1 SHF.R.U32.HI R17, RZ, R14.reuse, R19 ;  /* 0x0000000eff111219 */ /* 0x082fe40000011613 */
[----:B------:R-:W-:Y:S02]  /*1220*/  SHF.R.U32.HI R5, RZ, R14, R5 ;  /* 0x0000000eff057219 */ /* 0x000fe40000011605 */
[----:B------:R-:W-:Y:S02]  /*1230*/  SHF.R.U32.HI R20, RZ, R7, R20 ;  /* 0x00000007ff147219 */ /* 0x000fe40000011614 */
[----:B------:R-:W-:Y:S01]  /*1240*/  SEL R5, R15, R5, !P1 ;  /* 0x000000050f057207 */ /* 0x000fe20004800000 */
[----:B--2---:R-:W-:Y:S01]  /*1250*/  IMAD.HI.U32 R19, R17, R2, RZ ;  /* 0x0000000211137227 */ /* 0x004fe200078e00ff */
[----:B------:R-:W-:-:S03]  /*1260*/  SEL R14, R9, R20, !P2 ;  /* 0x00000014090e7207 */ /* 0x000fc60005000000 */
[----:B------:R-:W-:Y:S01]  /*1270*/  IMAD.HI.U32 R6, R18, R2, RZ ;  /* 0x0000000212067227 */ /* 0x000fe200078e00ff */
[----:B------:R-:W-:-:S04]  /*1280*/  @P0 SHF.R.U32.HI R17, RZ, R3, R19 ;  /* 0x00000003ff110219 */ /* 0x000fc80000011613 */
[----:B------:R-:W-:Y:S01]  /*1290*/  @P0 SHF.R.U32.HI R18, RZ, R3, R6 ;  /* 0x00000003ff120219 */ /* 0x000fe20000011606 */
[----:B------:R-:W-:-:S04]  /*12a0*/  IMAD R17, R17, R13, RZ ;  /* 0x0000000d11117224 */ /* 0x000fc800078e02ff */
[----:B------:R-:W-:Y:S01]  /*12b0*/  IMAD R6, R18, R13, RZ ;  /* 0x0000000d12067224 */ /* 0x000fe200078e02ff */
[----:B------:R-:W-:-:S04]  /*12c0*/  ISETP.GE.AND P1, PT, R5, R17, PT ;  /* 0x000000110500720c */ /* 0x000fc80003f26270 */
[----:B------:R-:W-:Y:S01]  /*12d0*/  ISETP.GE.OR P1, PT, R14, R6, P1 ;  /* 0x000000060e00720c */ /* 0x000fe20000f26670 */
[----:B------:R-:W-:-:S05]  /*12e0*/  IMAD.HI.U32 R6, R5, R2, RZ ;  /* 0x0000000205067227 */ /* 0x000fca00078e00ff */
[----:B------:R-:W-:-:S04]  /*12f0*/  SHF.R.U32.HI R6, RZ, R3, R6 ;  /* 0x00000003ff067219 */ /* 0x000fc80000011606 */
[----:B------:R-:W-:-:S03]  /*1300*/  SEL R6, R5, R6, !P0 ;  /* 0x0000000605067207 */ /* 0x000fc60004000000 */
[----:B------:R-:W-:Y:S01]  /*1310*/  @!P1 IMAD.HI.U32 R7, R14, R2, RZ ;  /* 0x000000020e079227 */ /* 0x000fe200078e00ff */
[----:B------:R-:W-:-:S04]  /*1320*/  IADD3 R2, PT, PT, -R6, RZ, RZ ;  /* 0x000000ff06027210 */ /* 0x000fc80007ffe1ff */
[----:B------:R-:W-:Y:S01]  /*1330*/  @!P1 SHF.R.U32.HI R3, RZ, R3, R7 ;  /* 0x00000003ff039219 */ /* 0x000fe20000011607 */
[----:B------:R-:W-:Y:S01]  /*1340*/  IMAD R2, R13, R2, R5 ;  /* 0x000000020d027224 */ /* 0x000fe200078e0205 */
[----:B------:R-:W-:Y:S02]  /*1350*/  IADD3 R7, PT, PT, -R5, RZ, RZ ;  /* 0x000000ff05077210 */ /* 0x000fe40007ffe1ff */
[----:B------:R-:W-:-:S03]  /*1360*/  @!P1 SEL R3, R14, R3, !P0 ;  /* 0x000000030e039207 */ /* 0x000fc60004000000 */
[----:B------:R-:W-:Y:S02]  /*1370*/  IMAD R7, R4, R7, R15 ;  /* 0x0000000704077224 */ /* 0x000fe400078e020f */
[--C-:B------:R-:W-:Y:S02]  /*1380*/  @!P1 IMAD.IADD R6, R6, 0x1, -R3.reuse ;  /* 0x0000000106069824 */ /* 0x100fe400078e0a03 */
[----:B------:R-:W-:Y:S01]  /*1390*/  @!P1 IMAD R3, R2, R18, R3 ;  /* 0x0000001202039224 */ /* 0x000fe200078e0203 */
[----:B------:R-:W-:Y:S01]  /*13a0*/  IADD3 R2, PT, PT, -R14, RZ, RZ ;  /* 0x000000ff0e027210 */ /* 0x000fe20007ffe1ff */
[----:B------:R-:W-:Y:S02]  /*13b0*/  @!P1 IMAD R5, R6, R13, R14 ;  /* 0x0000000d06059224 */ /* 0x000fe400078e020e */
[----:B------:R-:W-:Y:S02]  /*13c0*/  @!P1 IMAD.MOV.U32 R14, RZ, RZ, R3 ;  /* 0x000000ffff0e9224 */ /* 0x000fe400078e0003 */
[----:B------:R-:W-:-:S02]  /*13d0*/  IMAD R2, R16, R2, R9 ;  /* 0x0000000210027224 */ /* 0x000fc400078e0209 */
[----:B------:R-:W-:Y:S02]  /*13e0*/  IMAD R15, R5, R4, R7 ;  /* 0x00000004050f7224 */ /* 0x000fe400078e0207 */
[----:B------:R-:W-:Y:S02]  /*13f0*/  IMAD R14, R14, R16, R2 ;  /* 0x000000100e0e7224 */ /* 0x000fe400078e0202 */
.L_x_18:
[----:B------:R-:W-:Y:S05]  /*1400*/  BRA.U UP3, `(.L_x_19) ;  /* 0x0000000103407547 */ /* 0x000fea000b800000 */
[----:B------:R-:W1:Y:S08]  /*1410*/  LDC.64 R4, c[0x0][0xb10] ;  /* 0x0002c400ff047b82 */ /* 0x000e700000000a00 */
[----:B------:R-:W2:Y:S08]  /*1420*/  LDC.64 R2, c[0x0][0xb18] ;  /* 0x0002c600ff027b82 */ /* 0x000eb00000000a00 */
[----:B------:R-:W3:Y:S08]  /*1430*/  LDC R6, c[0x0][0xb20] ;  /* 0x0002c800ff067b82 */ /* 0x000ef00000000800 */
[----:B------:R-:W4:Y:S01]  /*1440*/  LDC R7, c[0x0][0xb0c] ;  /* 0x0002c300ff077b82 */ /* 0x000f220000000800 */
[----:B-1----:R-:W-:-:S05]  /*1450*/  IMAD.HI.U32 R4, R14, R4, RZ ;  /* 0x000000040e047227 */ /* 0x002fca00078e00ff */
[----:B------:R-:W-:Y:S01]  /*1460*/  SHF.R.U32.HI R4, RZ, R5, R4 ;  /* 0x00000005ff047219 */ /* 0x000fe20000011604 */
[----:B--2---:R-:W-:Y:S01]  /*1470*/  IMAD.HI.U32 R3, R15, R3, RZ ;  /* 0x000000030f037227 */ /* 0x004fe200078e00ff */
[----:B------:R-:W-:-:S04]  /*1480*/  ISETP.NE.AND P0, PT, R2, 0x1, PT ;  /* 0x000000010200780c */ /* 0x000fc80003f05270 */
[----:B---3--:R-:W-:-:S04]  /*1490*/  SHF.R.U32.HI R3, RZ, R6, R3 ;  /* 0x00000006ff037219 */ /* 0x008fc80000011603 */
[----:B------:R-:W-:Y:S02]  /*14a0*/  SEL R3, R15, R3, !P0 ;  /* 0x000000030f037207 */ /* 0x000fe40004000000 */
[----:B----4-:R-:W-:-:S04]  /*14b0*/  ISETP.NE.AND P1, PT, R7, 0x1, PT ;  /* 0x000000010700780c */ /* 0x010fc80003f25270 */
[----:B------:R-:W-:-:S05]  /*14c0*/  SEL R5, R14, R4, !P1 ;  /* 0x000000040e057207 */ /* 0x000fca0004800000 */
[----:B------:R-:W-:Y:S02]  /*14d0*/  IMAD.IADD R4, R3, 0x1, -R5 ;  /* 0x0000000103047824 */ /* 0x000fe400078e0a05 */
[----:B------:R-:W-:Y:S02]  /*14e0*/  IMAD.IADD R3, R5, 0x1, -R3 ;  /* 0x0000000105037824 */ /* 0x000fe400078e0a03 */
[----:B------:R-:W-:Y:S02]  /*14f0*/  IMAD R14, R4, R7, R14 ;  /* 0x00000007040e7224 */ /* 0x000fe400078e020e */
[----:B------:R-:W-:Y:S02]  /*1500*/  IMAD R15, R3, R2, R15 ;  /* 0x00000002030f7224 */ /* 0x000fe400078e020f */
.L_x_19:
[----:B------:R-:W-:Y:S05]  /*1510*/  BRA.U !UP1, `(.L_x_20) ;  /* 0x00000001090c7547 */ /* 0x000fea000b800000 */
[----:B------:R-:W-:Y:S01]  /*1520*/  UCGABAR_WAIT ;  /* 0x0000000000007dc7 */ /* 0x000fe20008000000 */
[----:B------:R-:W-:Y:S01]  /*1530*/  CCTL.IVALL ;  /* 0x00000000ff00798f */ /* 0x000fe20002000000 */
[----:B------:R-:W-:Y:S05]  /*1540*/  BRA `(.L_x_21) ;  /* 0x0000000000047947 */ /* 0x000fea0003800000 */
.L_x_20:
[----:B------:R-:W-:Y:S06]  /*1550*/  BAR.SYNC.DEFER_BLOCKING 0x0 ;  /* 0x0000000000007b1d */ /* 0x000fec0000010000 */
.L_x_21:
[----:B------:R-:W-:Y:S05]  /*1560*/  BRA.U UP2, `(.L_x_22) ;  /* 0x0000001502947547 */ /* 0x000fea000b800000 */
[----:B------:R-:W1:Y:S01]  /*1570*/  LDCU UR6, c[0x0][0x38c] ;  /* 0x00007180ff0677ac */ /* 0x000e620008000800 */
[----:B------:R-:W2:Y:S01]  /*1580*/  LDC R8, c[0x0][0x370] ;  /* 0x0000dc00ff087b82 */ /* 0x000ea20000000800 */
[C---:B------:R-:W-:Y:S01]  /*1590*/  IMAD.SHL.U32 R19, R9.reuse, 0x80, RZ ;  /* 0x0000008009137824 */ /* 0x040fe200078e00ff */
[----:B------:R-:W-:Y:S01]  /*15a0*/  PLOP3.LUT P1, PT, PT, PT, UP5, 0x80, 0x8 ;  /* 0x000000000008781c */ /* 0x000fe20003f2f058 */
[----:B------:R-:W-:Y:S01]  /*15b0*/  UISETP.NE.AND UP1, UPT, UR10, URZ, UPT ;  /* 0x000000ff0a00728c */ /* 0x000fe2000bf25270 */
[----:B------:R-:W-:Y:S01]  /*15c0*/  ISETP.NE.AND P4, PT, R10, RZ, P5 ;  /* 0x000000ff0a00720c */ /* 0x000fe20002f85270 */
[----:B------:R-:W-:Y:S01]  /*15d0*/  IMAD.SHL.U32 R18, R9, 0x40, RZ ;  /* 0x0000004009127824 */ /* 0x000fe200078e00ff */
[----:B------:R-:W-:Y:S01]  /*15e0*/  PLOP3.LUT P1, PT, P1, PT, PT, 0x8, 0x80 ;  /* 0x000000000080781c */ /* 0x000fe20000f2e170 */
[----:B------:R-:W-:Y:S01]  /*15f0*/  IMAD.MOV.U32 R17, RZ, RZ, 0x1 ;  /* 0x00000001ff117424 */ /* 0x000fe200078e00ff */
[----:B------:R-:W3:Y:S01]  /*1600*/  LDC R0, c[0x0][0x374] ;  /* 0x0000dd00ff007b82 */ /* 0x000ee20000000800 */
[----:B------:R-:W-:Y:S01]  /*1610*/  IMAD.MOV.U32 R16, RZ, RZ, RZ ;  /* 0x000000ffff107224 */ /* 0x000fe200078e00ff */
[----:B------:R-:W-:Y:S01]  /*1620*/  CS2R R12, SRZ ;  /* 0x00000000000c7805 */ /* 0x000fe2000001ff00 */
[----:B------:R-:W-:Y:S01]  /*1630*/  IMAD.MOV.U32 R11, RZ, RZ, 0x1 ;  /* 0x00000001ff0b7424 */ /* 0x000fe200078e00ff */
[----:B------:R-:W-:Y:S01]  /*1640*/  LOP3.LUT R19, R19, 0x80, RZ, 0xc0, !PT ;  /* 0x0000008013137812 */ /* 0x000fe200078ec0ff */
[----:B------:R-:W4:Y:S01]  /*1650*/  LDCU.64 UR38, c[0x0][0x348] ;  /* 0x00006900ff2677ac */ /* 0x000f220008000a00 */
[----:B-1----:R-:W-:-:S02]  /*1660*/  UIADD3 UR5, UPT, UPT, UR6, 0xff, URZ ;  /* 0x000000ff06057890 */ /* 0x002fc4000fffe0ff */
[----:B------:R-:W-:Y:S02]  /*1670*/  UIADD3 UR61, UPT, UPT, UR6, 0x1fe, URZ ;  /* 0x000001fe063d7890 */ /* 0x000fe4000fffe0ff */
[----:B------:R-:W-:Y:S02]  /*1680*/  USHF.R.S32.HI UR4, URZ, 0x1f, UR5 ;  /* 0x0000001fff047899 */ /* 0x000fe40008011405 */
[----:B------:R-:W-:Y:S02]  /*1690*/  USEL UR37, UR37, 0x2, UP1 ;  /* 0x0000000225257887 */ /* 0x000fe40008800000 */
[----:B------:R-:W-:Y:S01]  /*16a0*/  ULEA.HI UR4, UR4, UR5, URZ, 0x8 ;  /* 0x0000000504047291 */ /* 0x000fe2000f8f40ff */
[----:B------:R-:W-:-:S03]  /*16b0*/  UMOV UR23, URZ ;  /* 0x000000ff00177c82 */ /* 0x000fc60008000000 */
[----:B------:R-:W-:Y:S02]  /*16c0*/  USHF.R.S32.HI UR53, URZ, 0x8, UR4 ;  /* 0x00000008ff357899 */ /* 0x000fe40008011404 */
[----:B------:R-:W-:Y:S02]  /*16d0*/  UIADD3 UR4, UPT, UPT, UR6, -0x1, URZ ;  /* 0xffffffff06047890 */ /* 0x000fe4000fffe0ff */
[----:B------:R-:W-:Y:S02]  /*16e0*/  UISETP.LT.U32.AND UP0, UPT, UR53, 0x2, UPT ;  /* 0x000000023500788c */ /* 0x000fe4000bf01070 */
[----:B------:R-:W-:Y:S02]  /*16f0*/  UISETP.GE.U32.AND UP2, UPT, UR4, -0x1ff, UPT ;  /* 0xfffffe010400788c */ /* 0x000fe4000bf46070 */
[----:B------:R-:W-:-:S04]  /*1700*/  USEL UR47, UR53, 0x2, UP0 ;  /* 0x00000002352f7887 */ /* 0x000fc80008000000 */
[----:B------:R-:W-:Y:S02]  /*1710*/  UIADD3 UR4, UPT, UPT, UR47, -0x1, URZ ;  /* 0xffffffff2f047890 */ /* 0x000fe4000fffe0ff */
[----:B------:R-:W-:-:S03]  /*1720*/  UIADD3 UR55, UPT, UPT, UR53, -UR47, URZ ;  /* 0x8000002f35377290 */ /* 0x000fc6000fffe0ff */
[----:B------:R-:W-:-:S04]  /*1730*/  @UP2 UIADD3 UR4, UPT, UPT, UR47, URZ, URZ ;  /* 0x000000ff2f042290 */ /* 0x000fc8000fffe0ff */
[----:B------:R-:W-:Y:S02]  /*1740*/  UIADD3 UR45, UPT, UPT, UR4, 0x1, URZ ;  /* 0x00000001042d7890 */ /* 0x000fe4000fffe0ff */
[----:B--2-4-:R-:W-:-:S12]  /*1750*/  UIADD3 UR54, UPT, UPT, -UR4, URZ, URZ ;  /* 0x000000ff04367290 */ /* 0x014fd8000fffe1ff */
.L_x_46:
[----:B------:R-:W-:Y:S01]  /*1760*/  UISETP.NE.AND UP0, UPT, UR46, URZ, UPT ;  /* 0x000000ff2e00728c */ /* 0x000fe2000bf05270 */
[----:B------:R-:W1:Y:S08]  /*1770*/  S2UR UR46, SR_CgaCtaId ;  /* 0x00000000002e79c3 */ /* 0x000e700000008800 */
[----:B------:R-:W-:Y:S05]  /*1780*/  BRA.U UP0, `(.L_x_23) ;  /* 0x0000000100347547 */ /* 0x000fea000b800000 */
[----:B------:R-:W2:Y:S01]  /*1790*/  S2R R2, SR_CgaCtaId ;  /* 0x0000000000027919 */ /* 0x000ea20000008800 */
[----:B------:R-:W-:-:S04]  /*17a0*/  MOV R3, 0x400 ;  /* 0x0000040000037802 */ /* 0x000fc80000000f00 */
[----:B--2---:R-:W-:Y:S02]  /*17b0*/  LEA R2, R2, R3, 0x18 ;  /* 0x0000000302027211 */ /* 0x004fe400078ec0ff */
[----:B------:R-:W-:-:S03]  /*17c0*/  SHF.L.U32 R3, R11, 0x1f, RZ ;  /* 0x0000001f0b037819 */ /* 0x000fc600000006ff */
[----:B------:R-:W-:-:S04]  /*17d0*/  IMAD R2, R12, 0x8, R2 ;  /* 0x000000080c027824 */ /* 0x000fc800078e0202 */
[----:B------:R-:W2:Y:S02]  /*17e0*/  SYNCS.PHASECHK.TRANS64.TRYWAIT P0, [R2+URZ+0xe0], R3 ;  /* 0x0000e003020075a7 */ /* 0x000ea400080011ff */
[----:B--2---:R-:W-:Y:S05]  /*17f0*/  @!P0 BRA `(.L_x_24) ;  /* 0x0000008800388947 */ /* 0x004fea0003800000 */
.L_x_151:
[----:B------:R-:W-:Y:S01]  /*1800*/  VIADD R12, R12, 0x1 ;  /* 0x000000010c0c7836 */ /* 0x000fe20000000000 */
[----:B------:R2:W-:Y:S04]  /*1810*/  SYNCS.ARRIVE.TRANS64.A1T0 RZ, [R2+URZ+0xd0], RZ ;  /* 0x0000d0ff02ff79a7 */ /* 0x0005e800081000ff */
[----:B------:R-:W-:-:S04]  /*1820*/  ISETP.NE.AND P0, PT, R12, 0x2, PT ;  /* 0x000000020c00780c */ /* 0x000fc80003f05270 */
[----:B------:R-:W-:Y:S02]  /*1830*/  SEL R12, R12, RZ, P0 ;  /* 0x000000ff0c0c7207 */ /* 0x000fe40000000000 */
[----:B--2---:R-:W-:-:S04]  /*1840*/  SEL R2, RZ, 0x1, P0 ;  /* 0x00000001ff027807 */ /* 0x004fc80000000000 */
[----:B------:R-:W-:-:S07]  /*1850*/  LOP3.LUT R11, R11, R2, RZ, 0x3c, !PT ;  /* 0x000000020b0b7212 */ /* 0x000fce00078e3cff */
.L_x_23:
[----:B------:R-:W-:Y:S01]  /*1860*/  UMOV UR21, 0x400 ;  /* 0x0000040000157882 */ /* 0x000fe20000000000 */
[----:B------:R-:W-:Y:S01]  /*1870*/  SHF.L.U32 R2, R17, 0x1f, RZ ;  /* 0x0000001f11027819 */ /* 0x000fe200000006ff */
[----:B-1----:R-:W-:Y:S01]  /*1880*/  ULEA UR21, UR46, UR21, 0x18 ;  /* 0x000000152e157291 */ /* 0x002fe2000f8ec0ff */
[----:B------:R-:W-:Y:S01]  /*1890*/  R2UR UR5, R15 ;  /* 0x000000000f0572ca */ /* 0x000fe200000e0000 */
[----:B------:R-:W-:Y:S01]  /*18a0*/  UISETP.GE.U32.AND UP0, UPT, UR61, 0x1ff, UPT ;  /* 0x000001ff3d00788c */ /* 0x000fe2000bf06070 */
[----:B------:R-:W-:Y:S01]  /*18b0*/  R2UR UR59, R18 ;  /* 0x00000000123b72ca */ /* 0x000fe200000e0000 */
[----:B------:R-:W-:Y:S01]  /*18c0*/  ULEA UR4, UR23, UR21, 0x3 ;  /* 0x0000001517047291 */ /* 0x000fe2000f8e18ff */
[----:B------:R-:W-:Y:S01]  /*18d0*/  R2UR UR27, R19 ;  /* 0x00000000131b72ca */ /* 0x000fe200000e0000 */
[----:B------:R-:W-:-:S07]  /*18e0*/  UMOV UR22, URZ ;  /* 0x000000ff00167c82 */ /* 0x000fce0008000000 */
[----:B------:R1:W2:Y:S05]  /*18f0*/  SYNCS.PHASECHK.TRANS64.TRYWAIT P2, [UR4+0x10], R2 ;  /* 0x00001002ff0075a7 */ /* 0x0002aa0008041104 */
[----:B------:R-:W-:Y:S01]  /*1900*/  ULEA UR27, UR5, UR27, 0x8 ;  /* 0x0000001b051b7291 */ /* 0x000fe2000f8e40ff */
[----:B-1----:R-:W-:-:S05]  /*1910*/  LEA.HI R2, R14, R14, RZ, 0x1 ;  /* 0x0000000e0e027211 */ /* 0x002fca00078f08ff */
[----:B------:R-:W-:-:S05]  /*1920*/  IMAD.SHL.U32 R2, R2, 0x40, RZ ;  /* 0x0000004002027824 */ /* 0x000fca00078e00ff */
[----:B------:R-:W-:-:S04]  /*1930*/  LOP3.LUT R2, R2, 0xffffff80, RZ, 0xc0, !PT ;  /* 0xffffff8002027812 */ /* 0x000fc800078ec0ff */
[----:B------:R-:W-:-:S13]  /*1940*/  R2UR UR4, R2 ;  /* 0x00000000020472ca */ /* 0x000fda00000e0000 */
[----:B------:R-:W-:Y:S01]  /*1950*/  ULOP3.LUT UR59, UR4, 0x40, UR59, 0xf8, !UPT ;  /* 0x00000040043b7892 */ /* 0x000fe2000f8ef83b */
[----:B------:R-:W-:Y:S11]  /*1960*/  BRA.U !UP0, `(.L_x_25) ;  /* 0x0000000508587547 */ /* 0x000ff6000b800000 */
[----:B------:R-:W-:Y:S01]  /*1970*/  UMOV UR29, UR54 ;  /* 0x00000036001d7c82 */ /* 0x000fe20008000000 */
[----:B------:R-:W-:Y:S01]  /*1980*/  UMOV UR6, UR23 ;  /* 0x0000001700067c82 */ /* 0x000fe20008000000 */
[----:B------:R-:W-:-:S05]  /*1990*/  UMOV UR42, 0x80 ;  /* 0x00000080002a7882 */ /* 0x000fca0000000000 */
.L_x_33:
[----:B------:R-:W-:Y:S01]  /*19a0*/  ULEA UR7, UR6, UR21, 0x3 ;  /* 0x0000001506077291 */ /* 0x000fe2000f8e18ff */
[----:B--2---:R-:W-:Y:S01]  /*19b0*/  @P5 MOV R3, 0x30000 ;  /* 0x0003000000035802 */ /* 0x004fe20000000f00 */
[----:B-12-4-:R-:W-:Y:S10]  /*19c0*/  @P2 BRA `(.L_x_26) ;  /* 0x00000000000c2947 */ /* 0x016ff40003800000 */
[----:B------:R-:W-:-:S04]  /*19d0*/  SHF.L.U32 R4, R17, 0x1f, RZ ;  /* 0x0000001f11047819 */ /* 0x000fc800000006ff */
[----:B------:R-:W1:Y:S02]  /*19e0*/  SYNCS.PHASECHK.TRANS64.TRYWAIT P0, [UR7+0x10], R4 ;  /* 0x00001004ff0075a7 */ /* 0x000e640008001107 */
[----:B-1----:R-:W-:Y:S05]  /*19f0*/  @!P0 BRA `(.L_x_27) ;  /* 0x0000008400cc8947 */ /* 0x002fea0003800000 */
.L_x_26:
[----:B------:R2:W-:Y:S01]  /*1a00*/  @P5 SYNCS.ARRIVE.TRANS64 RZ, [UR7], R3 ;  /* 0x00000003ffff59a7 */ /* 0x0005e20008000007 */
[----:B------:R-:W-:Y:S02]  /*1a10*/  ULOP3.LUT UR4, UR37, 0x2, URZ, 0xfc, !UPT ;  /* 0x0000000225047892 */ /* 0x000fe4000f8efcff */
[----:B------:R-:W-:Y:S02]  /*1a20*/  UIADD3 UR29, UPT, UPT, UR29, 0x1, URZ ;  /* 0x000000011d1d7890 */ /* 0x000fe4000fffe0ff */
[----:B------:R-:W-:Y:S02]  /*1a30*/  UISETP.NE.AND UP0, UPT, UR4, 0x2, UPT ;  /* 0x000000020400788c */ /* 0x000fe4000bf05270 */
[----:B------:R-:W-:-:S07]  /*1a40*/  UISETP.NE.AND UP2, UPT, UR29, 0x1, UPT ;  /* 0x000000011d00788c */ /* 0x000fce000bf45270 */
[----:B------:R-:W-:Y:S05]  /*1a50*/  BRA.U UP0, `(.L_x_28) ;  /* 0x0000000100047547 */ /* 0x000fea000b800000 */
[----:B------:R-:W-:Y:S05]  /*1a60*/  BPT.TRAP 0x1 ;  /* 0x000000040000795c */ /* 0x000fea0000300000 */
.L_x_28:
[----:B------:R-:W-:Y:S04]  /*1a70*/  BSSY.RECONVERGENT B0, `(.L_x_29) ;  /* 0x0000003000007945 */ /* 0x000fe80003800200 */
[----:B------:R-:W-:Y:S05]  /*1a80*/  @!P4 BRA `(.L_x_30) ;  /* 0x000000000004c947 */ /* 0x000fea0003800000 */
[----:B------:R-:W-:Y:S05]  /*1a90*/  BPT.TRAP 0x1 ;  /* 0x000000040000795c */ /* 0x000fea0000300000 */
.L_x_30:
[----:B------:R-:W-:Y:S05]  /*1aa0*/  BSYNC.RECONVERGENT B0 ;  /* 0x0000000000007941 */ /* 0x000fea0003800200 */
.L_x_29:
[----:B------:R-:W-:Y:S01]  /*1ab0*/  UIADD3 UR4, UPT, UPT, UR6, 0x1, URZ ;  /* 0x0000000106047890 */ /* 0x000fe2000fffe0ff */
[----:B------:R-:W-:Y:S01]  /*1ac0*/  BSSY.RECONVERGENT B0, `(.L_x_31) ;  /* 0x000003c000007945 */ /* 0x000fe20003800200 */
[----:B------:R-:W-:Y:S02]  /*1ad0*/  ELECT P0, URZ, PT ;  /* 0x0000000000ff782f */ /* 0x000fe40003800000 */
[----:B------:R-:W-:-:S04]  /*1ae0*/  UISETP.NE.AND UP0, UPT, UR4, 0x2, UPT ;  /* 0x000000020400788c */ /* 0x000fc8000bf05270 */
[----:B------:R-:W-:Y:S02]  /*1af0*/  USEL UR5, URZ, 0x1, UP0 ;  /* 0x00000001ff057887 */ /* 0x000fe40008000000 */
[----:B------:R-:W-:-:S04]  /*1b00*/  USEL UR23, UR4, URZ, UP0 ;  /* 0x000000ff04177287 */ /* 0x000fc80008000000 */
[----:B------:R-:W-:Y:S01]  /*1b10*/  ULEA UR4, UR23, UR21, 0x3 ;  /* 0x0000001517047291 */ /* 0x000fe2000f8e18ff */
[----:B------:R-:W-:-:S04]  /*1b20*/  LOP3.LUT R17, R17, UR5, RZ, 0x3c, !PT ;  /* 0x0000000511117c12 */ /* 0x000fc8000f8e3cff */
[----:B-1----:R-:W-:-:S04]  /*1b30*/  SHF.L.U32 R2, R17, 0x1f, RZ ;  /* 0x0000001f11027819 */ /* 0x002fc800000006ff */
[----:B------:R1:W4:Y:S01]  /*1b40*/  SYNCS.PHASECHK.TRANS64.TRYWAIT P2, [UR4+0x10], R2 ;  /* 0x00001002ff0075a7 */ /* 0x0003220008041104 */
[----:B------:R-:W-:Y:S05]  /*1b50*/  @!P0 BRA `(.L_x_32) ;  /* 0x0000000000c88947 */ /* 0x000fea0003800000 */
[----:B------:R-:W-:Y:S02]  /*1b60*/  ULEA UR32, UR6, UR21, 0xf ;  /* 0x0000001506207291 */ /* 0x000fe4000f8e78ff */
[----:B------:R-:W-:Y:S02]  /*1b70*/  UIADD3 UR4, UP1, UPT, UR38, 0x80, URZ ;  /* 0x0000008026047890 */ /* 0x000fe4000ff3e0ff */
[----:B------:R-:W-:Y:S02]  /*1b80*/  ULEA UR13, UR6, UR21, 0x10 ;  /* 0x00000015060d7291 */ /* 0x000fe4000f8e80ff */
[----:B------:R-:W-:Y:S02]  /*1b90*/  UIADD3 UR14, UP0, UPT, UR38, 0x180, URZ ;  /* 0x00000180260e7890 */ /* 0x000fe4000ff1e0ff */
[----:B------:R-:W-:Y:S02]  /*1ba0*/  UIADD3 UR58, UPT, UPT, UR42, -0x80, URZ ;  /* 0xffffff802a3a7890 */ /* 0x000fe4000fffe0ff */
[----:B------:R-:W-:-:S02]  /*1bb0*/  ULOP3.LUT UR57, UR7, 0xfefffff8, URZ, 0xc0, !UPT ;  /* 0xfefffff807397892 */ /* 0x000fc4000f8ec0ff */
[----:B------:R-:W-:Y:S02]  /*1bc0*/  UIADD3.X UR5, UPT, UPT, URZ, UR39, URZ, UP1, !UPT ;  /* 0x00000027ff057290 */ /* 0x000fe40008ffe4ff */
[----:B------:R-:W-:Y:S02]  /*1bd0*/  UIADD3 UR56, UPT, UPT, UR32, 0x8400, URZ ;  /* 0x0000840020387890 */ /* 0x000fe4000fffe0ff */
[----:B------:R-:W-:Y:S02]  /*1be0*/  UIADD3 UR50, UPT, UPT, UR42, -0x40, URZ ;  /* 0xffffffc02a327890 */ /* 0x000fe4000fffe0ff */
[----:B------:R-:W-:Y:S02]  /*1bf0*/  UIADD3 UR48, UPT, UPT, UR32, 0xa400, URZ ;  /* 0x0000a40020307890 */ /* 0x000fe4000fffe0ff */
[----:B------:R-:W-:Y:S02]  /*1c00*/  UIADD3 UR40, UPT, UPT, UR32, 0xc400, URZ ;  /* 0x0000c40020287890 */ /* 0x000fe4000fffe0ff */
[----:B------:R-:W-:-:S02]  /*1c10*/  UIADD3 UR34, UPT, UPT, UR42, 0x40, URZ ;  /* 0x000000402a227890 */ /* 0x000fc4000fffe0ff */
[----:B------:R-:W-:Y:S02]  /*1c20*/  UIADD3 UR32, UPT, UPT, UR32, 0xe400, URZ ;  /* 0x0000e40020207890 */ /* 0x000fe4000fffe0ff */
[----:B------:R-:W-:Y:S02]  /*1c30*/  UIADD3.X UR15, UPT, UPT, URZ, UR39, URZ, UP0, !UPT ;  /* 0x00000027ff0f7290 */ /* 0x000fe400087fe4ff */
[----:B------:R-:W-:Y:S02]  /*1c40*/  UIADD3 UR24, UPT, UPT, UR13, 0x18400, URZ ;  /* 0x000184000d187890 */ /* 0x000fe4000fffe0ff */
[----:B------:R-:W-:Y:S01]  /*1c50*/  UIADD3 UR8, UPT, UPT, UR13, 0x1c400, URZ ;  /* 0x0001c4000d087890 */ /* 0x000fe2000fffe0ff */
[----:B------:R-:W-:Y:S01]  /*1c60*/  UMOV UR30, 0x0 ;  /* 0x00000000001e7882 */ /* 0x000fe20000000000 */
[----:B------:R-:W-:Y:S01]  /*1c70*/  UMOV UR31, 0x10000000 ;  /* 0x10000000001f7882 */ /* 0x000fe20000000000 */
[----:B------:R-:W-:Y:S01]  /*1c80*/  UMOV UR51, UR59 ;  /* 0x0000003b00337c82 */ /* 0x000fe20008000000 */
[----:B------:R-:W-:Y:S01]  /*1c90*/  UMOV UR52, UR60 ;  /* 0x0000003c00347c82 */ /* 0x000fe20008000000 */
[----:B------:R-:W-:Y:S01]  /*1ca0*/  UMOV UR49, UR57 ;  /* 0x0000003900317c82 */ /* 0x000fe20008000000 */
[----:B------:R-:W-:Y:S01]  /*1cb0*/  UMOV UR43, UR59 ;  /* 0x0000003b002b7c82 */ /* 0x000fe20008000000 */
[----:B------:R-:W-:Y:S01]  /*1cc0*/  UMOV UR44, UR60 ;  /* 0x0000003c002c7c82 */ /* 0x000fe20008000000 */
[----:B------:R-:W-:Y:S01]  /*1cd0*/  UMOV UR41, UR57 ;  /* 0x0000003900297c82 */ /* 0x000fe20008000000 */
[----:B------:R-:W-:Y:S01]  /*1ce0*/  UTMALDG.3D.2CTA [UR56], [UR4], desc[UR30] ;  /* 0x00001e38040075b4 */ /* 0x000fe20008211000 */
[----:B------:R-:W-:Y:S01]  /*1cf0*/  UMOV UR35, UR59 ;  /* 0x0000003b00237c82 */ /* 0x000fe20008000000 */
        /* <DEDUP_REMOVED lines=10> */
[----:B------:R-:W-:Y:S01]  /*1da0*/  UIADD3 UR16, UPT, UPT, UR13, 0x20400, URZ ;  /* 0x000204000d107890 */ /* 0x000fe2000fffe0ff */
[----:B------:R-:W-:Y:S01]  /*1db0*/  UMOV UR18, UR42 ;  /* 0x0000002a00127c82 */ /* 0x000fe20008000000 */
[----:B------:R-:W-:Y:S01]  /*1dc0*/  UMOV UR19, UR27 ;  /* 0x0000001b00137c82 */ /* 0x000fe20008000000 */
[----:B------:R-:W-:Y:S01]  /*1dd0*/  UTMALDG.3D.2CTA [UR40], [UR4], desc[UR30] ;  /* 0x00001e28040075b4 */ /* 0x000fe20008211000 */
[----:B------:R-:W-:Y:S01]  /*1de0*/  UMOV UR20, UR60 ;  /* 0x0000003c00147c82 */ /* 0x000fe20008000000 */
[----:B------:R-:W-:Y:S01]  /*1df0*/  UMOV UR17, UR57 ;  /* 0x0000003900117c82 */ /* 0x000fe20008000000 */
[----:B------:R-:W-:Y:S01]  /*1e00*/  UTMALDG.3D.2CTA [UR32], [UR4], desc[UR30] ;  /* 0x00001e20040075b4 */ /* 0x000fe20008211000 */
[----:B------:R-:W-:Y:S01]  /*1e10*/  UTMALDG.3D.2CTA [UR24], [UR14], desc[UR30] ;  /* 0x00001e180e0075b4 */ /* 0x000fe20008211000 */
[----:B------:R2:W-:Y:S01]  /*1e20*/  UTMALDG.3D.2CTA [UR8], [UR14], desc[UR30] ;  /* 0x00001e080e0075b4 */ /* 0x0005e20008211000 */
[----:B------:R1:W-:Y:S01]  /*1e30*/  UTMALDG.3D.2CTA [UR16], [UR14], desc[UR30] ;  /* 0x00001e100e0075b4 */ /* 0x0003e20008211000 */
[----:B--2---:R-:W-:Y:S01]  /*1e40*/  UIADD3 UR8, UPT, UPT, UR13, 0x24400, URZ ;  /* 0x000244000d087890 */ /* 0x004fe2000fffe0ff */
[----:B------:R-:W-:-:S08]  /*1e50*/  UMOV UR10, UR34 ;  /* 0x00000022000a7c82 */ /* 0x000fd00008000000 */
[----:B------:R1:W-:Y:S02]  /*1e60*/  UTMALDG.3D.2CTA [UR8], [UR14], desc[UR30] ;  /* 0x00001e080e0075b4 */ /* 0x0003e40008211000 */
[----:B-1----:R-:W-:Y:S01]  /*1e70*/  NOP ;  /* 0x0000000000007918 */ /* 0x002fe20000000000 */
.L_x_32:
[----:B------:R-:W-:Y:S05]  /*1e80*/  BSYNC.RECONVERGENT B0 ;  /* 0x0000000000007941 */ /* 0x000fea0003800200 */
.L_x_31:
[----:B------:R-:W-:Y:S01]  /*1e90*/  UIADD3 UR42, UPT, UPT, UR42, 0x100, URZ ;  /* 0x000001002a2a7890 */ /* 0x000fe2000fffe0ff */
[----:B------:R-:W-:Y:S01]  /*1ea0*/  UMOV UR6, UR23 ;  /* 0x0000001700067c82 */ /* 0x000fe20008000000 */
[----:B------:R-:W-:Y:S01]  /*1eb0*/  UMOV UR22, UR45 ;  /* 0x0000002d00167c82 */ /* 0x000fe20008000000 */
[----:B------:R-:W-:Y:S09]  /*1ec0*/  BRA.U UP2, `(.L_x_33) ;  /* 0xfffffff902b47547 */ /* 0x000ff2000b83ffff */
.L_x_25:
[----:B------:R-:W-:Y:S01]  /*1ed0*/  ULEA UR4, UR23, UR21, 0x3 ;  /* 0x0000001517047291 */ /* 0x000fe2000f8e18ff */
[----:B-1----:R-:W-:Y:S01]  /*1ee0*/  SHF.L.U32 R2, R17, 0x1f, RZ ;  /* 0x0000001f11027819 */ /* 0x002fe200000006ff */
[----:B------:R-:W-:Y:S01]  /*1ef0*/  @!P1 SYNCS.ARRIVE.TRANS64.A1T0 RZ, [UR21+0x68], RZ ;  /* 0x000068ffffff99a7 */ /* 0x000fe20008100015 */
[----:B------:R-:W-:-:S06]  /*1f00*/  UISETP.GT.AND UP0, UPT, UR53, UR47, UPT ;  /* 0x0000002f3500728c */ /* 0x000fcc000bf04270 */
[----:B------:R1:W1:Y:S03]  /*1f10*/  SYNCS.PHASECHK.TRANS64.TRYWAIT P1, [UR4+0x10], R2 ;  /* 0x00001002ff0075a7 */ /* 0x0002660008021104 */
[----:B------:R-:W-:Y:S05]  /*1f20*/  BRA.U !UP0, `(.L_x_34) ;  /* 0x0000000508507547 */ /* 0x000fea000b800000 */
[----:B------:R-:W-:Y:S01]  /*1f30*/  UIADD3 UR29, UPT, UPT, UR55, UR22, URZ ;  /* 0x00000016371d7290 */ /* 0x000fe2000fffe0ff */
[----:B------:R-:W-:-:S11]  /*1f40*/  UMOV UR6, UR23 ;  /* 0x0000001700067c82 */ /* 0x000fd60008000000 */
.L_x_42:
[----:B------:R-:W-:Y:S01]  /*1f50*/  ULEA UR7, UR6, UR21, 0x3 ;  /* 0x0000001506077291 */ /* 0x000fe2000f8e18ff */
[----:B--2---:R-:W-:Y:S01]  /*1f60*/  @P5 MOV R3, 0x30000 ;  /* 0x0003000000035802 */ /* 0x004fe20000000f00 */
[----:B-1----:R-:W-:Y:S10]  /*1f70*/  @P1 BRA `(.L_x_35) ;  /* 0x00000000000c1947 */ /* 0x002ff40003800000 */
[----:B------:R-:W-:-:S04]  /*1f80*/  SHF.L.U32 R4, R17, 0x1f, RZ ;  /* 0x0000001f11047819 */ /* 0x000fc800000006ff */
[----:B------:R-:W1:Y:S02]  /*1f90*/  SYNCS.PHASECHK.TRANS64.TRYWAIT P0, [UR7+0x10], R4 ;  /* 0x00001004ff0075a7 */ /* 0x000e640008001107 */
[----:B-1----:R-:W-:Y:S05]  /*1fa0*/  @!P0 BRA `(.L_x_36) ;  /* 0x0000008000788947 */ /* 0x002fea0003800000 */
.L_x_35:
[----:B------:R2:W-:Y:S01]  /*1fb0*/  @P5 SYNCS.ARRIVE.TRANS64 RZ, [UR7], R3 ;  /* 0x00000003ffff59a7 */ /* 0x0005e20008000007 */
[----:B------:R-:W-:-:S04]  /*1fc0*/  ULOP3.LUT UR4, UR37, 0x2, URZ, 0xfc, !UPT ;  /* 0x0000000225047892 */ /* 0x000fc8000f8efcff */
[----:B------:R-:W-:-:S09]  /*1fd0*/  UISETP.NE.AND UP0, UPT, UR4, 0x2, UPT ;  /* 0x000000020400788c */ /* 0x000fd2000bf05270 */
[----:B------:R-:W-:Y:S05]  /*1fe0*/  BRA.U UP0, `(.L_x_37) ;  /* 0x0000000100047547 */ /* 0x000fea000b800000 */
[----:B------:R-:W-:Y:S05]  /*1ff0*/  BPT.TRAP 0x1 ;  /* 0x000000040000795c */ /* 0x000fea0000300000 */
.L_x_37:
[----:B------:R-:W-:Y:S04]  /*2000*/  BSSY.RECONVERGENT B0, `(.L_x_38) ;  /* 0x0000003000007945 */ /* 0x000fe80003800200 */
[----:B------:R-:W-:Y:S05]  /*2010*/  @!P4 BRA `(.L_x_39) ;  /* 0x000000000004c947 */ /* 0x000fea0003800000 */
[----:B------:R-:W-:Y:S05]  /*2020*/  BPT.TRAP 0x1 ;  /* 0x000000040000795c */ /* 0x000fea0000300000 */
.L_x_39:
[----:B------:R-:W-:Y:S05]  /*2030*/  BSYNC.RECONVERGENT B0 ;  /* 0x0000000000007941 */ /* 0x000fea0003800200 */
.L_x_38:
        /* <DEDUP_REMOVED lines=9> */
[----:B------:R1:W1:Y:S01]  /*20d0*/  SYNCS.PHASECHK.TRANS64.TRYWAIT P1, [UR4+0x10], R2 ;  /* 0x00001002ff0075a7 */ /* 0x0002620008021104 */
[----:B------:R-:W-:Y:S05]  /*20e0*/  @!P0 BRA `(.L_x_41) ;  /* 0x0000000000cc8947 */ /* 0x000fea0003800000 */
[----:B------:R-:W-:Y:S02]  /*20f0*/  ULEA UR32, UR6, UR21, 0xf ;  /* 0x0000001506207291 */ /* 0x000fe4000f8e78ff */
[----:B------:R-:W-:Y:S02]  /*2100*/  UIADD3 UR4, UP1, UPT, UR38, 0x80, URZ ;  /* 0x0000008026047890 */ /* 0x000fe4000ff3e0ff */
[----:B------:R-:W-:Y:S02]  /*2110*/  USHF.L.U32 UR58, UR22, 0x8, URZ ;  /* 0x00000008163a7899 */ /* 0x000fe400080006ff */
[----:B------:R-:W-:Y:S02]  /*2120*/  ULEA UR13, UR6, UR21, 0x10 ;  /* 0x00000015060d7291 */ /* 0x000fe4000f8e80ff */
[----:B------:R-:W-:Y:S02]  /*2130*/  UIADD3 UR14, UP0, UPT, UR38, 0x180, URZ ;  /* 0x00000180260e7890 */ /* 0x000fe4000ff1e0ff */
[----:B------:R-:W-:-:S02]  /*2140*/  ULOP3.LUT UR57, UR7, 0xfefffff8, URZ, 0xc0, !UPT ;  /* 0xfefffff807397892 */ /* 0x000fc4000f8ec0ff */
[----:B------:R-:W-:Y:S02]  /*2150*/  UIADD3.X UR5, UPT, UPT, URZ, UR39, URZ, UP1, !UPT ;  /* 0x00000027ff057290 */ /* 0x000fe40008ffe4ff */
[----:B------:R-:W-:Y:S02]  /*2160*/  UIADD3 UR56, UPT, UPT, UR32, 0x8400, URZ ;  /* 0x0000840020387890 */ /* 0x000fe4000fffe0ff */
[----:B------:R-:W-:Y:S02]  /*2170*/  UIADD3 UR50, UPT, UPT, UR58, 0x40, URZ ;  /* 0x000000403a327890 */ /* 0x000fe4000fffe0ff */
[----:B------:R-:W-:Y:S02]  /*2180*/  UIADD3 UR48, UPT, UPT, UR32, 0xa400, URZ ;  /* 0x0000a40020307890 */ /* 0x000fe4000fffe0ff */
[----:B------:R-:W-:Y:S02]  /*2190*/  UIADD3 UR42, UPT, UPT, UR58, 0x80, URZ ;  /* 0x000000803a2a7890 */ /* 0x000fe4000fffe0ff */
[----:B------:R-:W-:-:S02]  /*21a0*/  UIADD3 UR40, UPT, UPT, UR32, 0xc400, URZ ;  /* 0x0000c40020287890 */ /* 0x000fc4000fffe0ff */
[----:B------:R-:W-:Y:S02]  /*21b0*/  UIADD3 UR34, UPT, UPT, UR58, 0xc0, URZ ;  /* 0x000000c03a227890 */ /* 0x000fe4000fffe0ff */
        /* <DEDUP_REMOVED lines=37> */
[----:B--2---:R-:W-:Y:S01]  /*2410*/  NOP ;  /* 0x0000000000007918 */ /* 0x004fe20000000000 */
.L_x_41:
[----:B-1----:R-:W-:Y:S05]  /*2420*/  BSYNC.RECONVERGENT B0 ;  /* 0x0000000000007941 */ /* 0x002fea0003800200 */
.L_x_40:
[----:B------:R-:W-:Y:S01]  /*2430*/  UIADD3 UR22, UPT, UPT, UR22, 0x1, URZ ;  /* 0x0000000116167890 */ /* 0x000fe2000fffe0ff */
[----:B------:R-:W-:-:S03]  /*2440*/  UMOV UR6, UR23 ;  /* 0x0000001700067c82 */ /* 0x000fc60008000000 */
[----:B------:R-:W-:-:S09]  /*2450*/  UISETP.NE.AND UP0, UPT, UR22, UR29, UPT ;  /* 0x0000001d1600728c */ /* 0x000fd2000bf05270 */
[----:B------:R-:W-:Y:S05]  /*2460*/  BRA.U UP0, `(.L_x_42) ;  /* 0xfffffff900b87547 */ /* 0x000fea000b83ffff */
.L_x_34:
[C---:B-1----:R-:W-:Y:S01]  /*2470*/  LEA R2, R16.reuse, UR21, 0x3 ;  /* 0x0000001510027c11 */ /* 0x042fe2000f8e18ff */
[----:B------:R-:W-:Y:S01]  /*2480*/  NOP ;  /* 0x0000000000007918 */ /* 0x000fe20000000000 */
[----:B--2---:R-:W-:Y:S02]  /*2490*/  SHF.L.U32 R3, R13, 0x1f, RZ ;  /* 0x0000001f0d037819 */ /* 0x004fe400000006ff */
[----:B------:R-:W-:Y:S02]  /*24a0*/  LEA R4, R16, UR21, 0x4 ;  /* 0x0000001510047c11 */ /* 0x000fe4000f8e20ff */
[----:B------:R-:W1:Y:S02]  /*24b0*/  SYNCS.PHASECHK.TRANS64.TRYWAIT P0, [R2+URZ+0x70], R3 ;  /* 0x00007003020075a7 */ /* 0x000e6400080011ff */
[----:B-1----:R-:W-:Y:S05]  /*24c0*/  @!P0 BRA `(.L_x_43) ;  /* 0x0000007c00488947 */ /* 0x002fea0003800000 */
.L_x_154:
[----:B------:R-:W4:Y:S01]  /*24d0*/  LDS.128 R4, [R4+0x100] ;  /* 0x0001000004047984 */ /* 0x000f220000000c00 */
[----:B------:R-:W-:Y:S01]  /*24e0*/  ISETP.GE.AND P0, PT, R40, 0x1, PT ;  /* 0x000000012800780c */ /* 0x000fe20003f06270 */
[----:B-1----:R-:W-:Y:S01]  /*24f0*/  VIADD R2, R2, 0x80 ;  /* 0x0000008002027836 */ /* 0x002fe20000000000 */
[----:B------:R-:W-:Y:S01]  /*2500*/  @!PT LDS RZ, [RZ] ;  /* 0x00000000fffff984 */ /* 0x000fe20000000800 */
[----:B------:R-:W-:Y:S01]  /*2510*/  @!PT LDS RZ, [RZ] ;  /* 0x00000000fffff984 */ /* 0x000fe20000000800 */
[----:B------:R-:W-:Y:S01]  /*2520*/  @!PT LDS RZ, [RZ] ;  /* 0x00000000fffff984 */ /* 0x000fe20000000800 */
[----:B------:R-:W-:Y:S01]  /*2530*/  @!PT LDS RZ, [RZ] ;  /* 0x00000000fffff984 */ /* 0x000fe20000000800 */
[----:B------:R1:W-:Y:S06]  /*2540*/  MEMBAR.ALL.CTA ;  /* 0x0000000000007992 */ /* 0x0003ec0000008000 */
[----:B-1----:R-:W1:Y:S01]  /*2550*/  FENCE.VIEW.ASYNC.S ;  /* 0x00000000000073c6 */ /* 0x002e620000000000 */
[----:B------:R-:W-:-:S04]  /*2560*/  PRMT R2, RZ, 0x654, R2 ;  /* 0x00000654ff027816 */ /* 0x000fc80000000002 */
[----:B-1----:R1:W-:Y:S01]  /*2570*/  SYNCS.ARRIVE.TRANS64.RED.A1T0 RZ, [R2+URZ], RZ ;  /* 0x000000ff02ff79a7 */ /* 0x0023e200081004ff */
[----:B----4-:R-:W-:-:S13]  /*2580*/  LOP3.LUT P2, RZ, R6, 0x1, RZ, 0xc0, !PT ;  /* 0x0000000106ff7812 */ /* 0x010fda000784c0ff */
[----:B------:R-:W-:Y:S01]  /*2590*/  @P2 SHF.R.U32.HI R3, RZ, 0x10, R5 ;  /* 0x00000010ff032819 */ /* 0x000fe20000011605 */
[----:B------:R-:W-:Y:S01]  /*25a0*/  VOTEU.ANY UP0, P2 ;  /* 0x0000000000ff7886 */ /* 0x000fe20001000100 */
[----:B------:R-:W-:Y:S02]  /*25b0*/  @P2 MOV R10, R4 ;  /* 0x00000004000a2202 */ /* 0x000fe40000000f00 */
[----:B------:R-:W-:Y:S02]  /*25c0*/  @P2 R2UR.BROADCAST UR4, R3 ;  /* 0x00000000030422ca */ /* 0x000fe400008e0000 */
[----:B------:R-:W-:-:S11]  /*25d0*/  @P2 LOP3.LUT R9, R5, 0xffff, RZ, 0xc0, !PT ;  /* 0x0000ffff05092812 */ /* 0x000fd600078ec0ff */
[----:B------:R-:W-:Y:S01]  /*25e0*/  @UP0 UMOV UR60, UR4 ;  /* 0x00000004003c0c82 */ /* 0x000fe20008000000 */
[----:B-1----:R-:W-:Y:S05]  /*25f0*/  @!P0 BRA `(.L_x_44) ;  /* 0x0000000000b88947 */ /* 0x002fea0003800000 */
[----:B------:R-:W3:Y:S01]  /*2600*/  LDC.64 R4, c[0x0][0xb18] ;  /* 0x0002c600ff047b82 */ /* 0x000ee20000000a00 */
[----:B------:R-:W-:-:S07]  /*2610*/  ISETP.NE.AND P3, PT, R40, 0x1, PT ;  /* 0x000000012800780c */ /* 0x000fce0003f65270 */
[----:B------:R-:W1:Y:S08]  /*2620*/  LDC.64 R6, c[0x0][0xb10] ;  /* 0x0002c400ff067b82 */ /* 0x000e700000000a00 */
[----:B------:R-:W2:Y:S08]  /*2630*/  LDC R14, c[0x0][0xb20] ;  /* 0x0002c800ff0e7b82 */ /* 0x000eb00000000800 */
[----:B------:R-:W4:Y:S01]  /*2640*/  LDC R15, c[0x0][0xb0c] ;  /* 0x0002c300ff0f7b82 */ /* 0x000f220000000800 */
[----:B---3--:R-:W-:Y:S01]  /*2650*/  IMAD.HI.U32 R21, R0, R5, RZ ;  /* 0x0000000500157227 */ /* 0x008fe200078e00ff */
[----:B------:R-:W-:-:S03]  /*2660*/  ISETP.NE.AND P0, PT, R4, 0x1, PT ;  /* 0x000000010400780c */ /* 0x000fc60003f05270 */
[----:B------:R-:W-:-:S03]  /*2670*/  IMAD.HI.U32 R5, R9, R5, RZ ;  /* 0x0000000509057227 */ /* 0x000fc600078e00ff */
[----:B------:R-:W3:Y:S01]  /*2680*/  LDC.64 R2, c[0x0][0xb28] ;  /* 0x0002ca00ff027b82 */ /* 0x000ee20000000a00 */
[----:B-1----:R-:W-:-:S04]  /*2690*/  IMAD.HI.U32 R22, R8, R6, RZ ;  /* 0x0000000608167227 */ /* 0x002fc800078e00ff */
[----:B------:R-:W-:Y:S01]  /*26a0*/  IMAD.HI.U32 R23, R10, R6, RZ ;  /* 0x000000060a177227 */ /* 0x000fe200078e00ff */
[----:B------:R-:W-:Y:S02]  /*26b0*/  SHF.R.U32.HI R22, RZ, R7, R22 ;  /* 0x00000007ff167219 */ /* 0x000fe40000011616 */
[-C--:B--2---:R-:W-:Y:S02]  /*26c0*/  SHF.R.U32.HI R21, RZ, R14.reuse, R21 ;  /* 0x0000000eff157219 */ /* 0x084fe40000011615 */
[----:B------:R-:W-:Y:S02]  /*26d0*/  SHF.R.U32.HI R5, RZ, R14, R5 ;  /* 0x0000000eff057219 */ /* 0x000fe40000011605 */
[----:B------:R-:W-:Y:S02]  /*26e0*/  SEL R21, R0, R21, !P0 ;  /* 0x0000001500157207 */ /* 0x000fe40004000000 */
[----:B------:R-:W-:Y:S02]  /*26f0*/  SHF.R.U32.HI R23, RZ, R7, R23 ;  /* 0x00000007ff177219 */ /* 0x000fe40000011617 */
[----:B----4-:R-:W-:-:S02]  /*2700*/  ISETP.NE.AND P1, PT, R15, 0x1, PT ;  /* 0x000000010f00780c */ /* 0x010fc40003f25270 */
[----:B------:R-:W-:Y:S02]  /*2710*/  SEL R5, R9, R5, !P0 ;  /* 0x0000000509057207 */ /* 0x000fe40004000000 */
[----:B------:R-:W-:Y:S02]  /*2720*/  SEL R22, R8, R22, !P1 ;  /* 0x0000001608167207 */ /* 0x000fe40004800000 */
[----:B------:R-:W-:Y:S01]  /*2730*/  SEL R23, R10, R23, !P1 ;  /* 0x000000170a177207 */ /* 0x000fe20004800000 */
[----:B---3--:R-:W-:-:S04]  /*2740*/  IMAD.HI.U32 R20, R21, R2, RZ ;  /* 0x0000000215147227 */ /* 0x008fc800078e00ff */
        /* <DEDUP_REMOVED lines=10> */
[----:B------:R-:W-:-:S04]  /*27f0*/  @!P0 IMAD.HI.U32 R7, R23, R2, RZ ;  /* 0x0000000217078227 */ /* 0x000fc800078e00ff */
[----:B------:R-:W-:Y:S01]  /*2800*/  IMAD.MOV R2, RZ, RZ, -R6 ;  /* 0x000000ffff027224 */ /* 0x000fe200078e0a06 */
[----:B------:R-:W-:Y:S02]  /*2810*/  @!P0 SHF.R.U32.HI R3, RZ, R3, R7 ;  /* 0x00000003ff038219 */ /* 0x000fe40000011607 */
[----:B------:R-:W-:Y:S01]  /*2820*/  IADD3 R7, PT, PT, -R5, RZ, RZ ;  /* 0x000000ff05077210 */ /* 0x000fe20007ffe1ff */
[----:B------:R-:W-:Y:S01]  /*2830*/  IMAD R2, R40, R2, R5 ;  /* 0x0000000228027224 */ /* 0x000fe200078e0205 */
        /* <DEDUP_REMOVED lines=10> */
.L_x_44:
[----:B------:R-:W1:Y:S02]  /*28e0*/  LDCU UR4, c[0x0][0xb30] ;  /* 0x00016600ff0477ac */ /* 0x000e640008000800 */
[----:B-1----:R-:W-:-:S09]  /*28f0*/  UISETP.NE.AND UP0, UPT, UR4, 0x1, UPT ;  /* 0x000000010400788c */ /* 0x002fd2000bf05270 */
[----:B------:R-:W-:Y:S05]  /*2900*/  BRA.U UP0, `(.L_x_45) ;  /* 0x0000000100407547 */ /* 0x000fea000b800000 */
[----:B------:R-:W1:Y:S08]  /*2910*/  LDC.64 R4, c[0x0][0xb10] ;  /* 0x0002c400ff047b82 */ /* 0x000e700000000a00 */
[----:B------:R-:W2:Y:S08]  /*2920*/  LDC.64 R2, c[0x0][0xb18] ;  /* 0x0002c600ff027b82 */ /* 0x000eb00000000a00 */
[----:B------:R-:W4:Y:S08]  /*2930*/  LDC R6, c[0x0][0xb20] ;  /* 0x0002c800ff067b82 */ /* 0x000f300000000800 */
[----:B------:R-:W3:Y:S01]  /*2940*/  LDC R7, c[0x0][0xb0c] ;  /* 0x0002c300ff077b82 */ /* 0x000ee20000000800 */
[----:B-1----:R-:W-:-:S05]  /*2950*/  IMAD.HI.U32 R4, R10, R4, RZ ;  /* 0x000000040a047227 */ /* 0x002fca00078e00ff */
[----:B------:R-:W-:Y:S01]  /*2960*/  SHF.R.U32.HI R4, RZ, R5, R4 ;  /* 0x00000005ff047219 */ /* 0x000fe20000011604 */
[----:B--2---:R-:W-:Y:S01]  /*2970*/  IMAD.HI.U32 R3, R9, R3, RZ ;  /* 0x0000000309037227 */ /* 0x004fe200078e00ff */
[----:B------:R-:W-:-:S04]  /*2980*/  ISETP.NE.AND P0, PT, R2, 0x1, PT ;  /* 0x000000010200780c */ /* 0x000fc80003f05270 */
[----:B----4-:R-:W-:-:S04]  /*2990*/  SHF.R.U32.HI R3, RZ, R6, R3 ;  /* 0x00000006ff037219 */ /* 0x010fc80000011603 */
[----:B------:R-:W-:Y:S02]  /*29a0*/  SEL R3, R9, R3, !P0 ;  /* 0x0000000309037207 */ /* 0x000fe40004000000 */
[----:B---3--:R-:W-:-:S04]  /*29b0*/  ISETP.NE.AND P1, PT, R7, 0x1, PT ;  /* 0x000000010700780c */ /* 0x008fc80003f25270 */
[----:B------:R-:W-:-:S05]  /*29c0*/  SEL R4, R10, R4, !P1 ;  /* 0x000000040a047207 */ /* 0x000fca0004800000 */
[----:B------:R-:W-:Y:S02]  /*29d0*/  IMAD.IADD R5, R3, 0x1, -R4 ;  /* 0x0000000103057824 */ /* 0x000fe400078e0a04 */
[----:B------:R-:W-:Y:S02]  /*29e0*/  IMAD.IADD R3, R4, 0x1, -R3 ;  /* 0x0000000104037824 */ /* 0x000fe400078e0a03 */
[----:B------:R-:W-:Y:S02]  /*29f0*/  IMAD R10, R5, R7, R10 ;  /* 0x00000007050a7224 */ /* 0x000fe400078e020a */
[----:B------:R-:W-:-:S07]  /*2a00*/  IMAD R9, R3, R2, R9 ;  /* 0x0000000203097224 */ /* 0x000fce00078e0209 */
.L_x_45:
[----:B------:R-:W-:Y:S01]  /*2a10*/  VIADD R16, R16, 0x1 ;  /* 0x0000000110107836 */ /* 0x000fe20000000000 */
[----:B------:R-:W-:Y:S01]  /*2a20*/  PLOP3.LUT P1, PT, PT, PT, PT, 0x80, 0x8 ;  /* 0x000000000008781c */ /* 0x000fe20003f2f070 */
[----:B------:R-:W-:Y:S02]  /*2a30*/  IMAD.IADD R14, R10, 0x1, R91 ;  /* 0x000000010a0e7824 */ /* 0x000fe400078e025b */
[----:B------:R-:W-:Y:S01]  /*2a40*/  IMAD.IADD R15, R9, 0x1, R90 ;  /* 0x00000001090f7824 */ /* 0x000fe200078e025a */
[----:B------:R-:W-:-:S04]  /*2a50*/  ISETP.NE.AND P0, PT, R16, 0x2, PT ;  /* 0x000000021000780c */ /* 0x000fc80003f05270 */
[----:B------:R-:W-:Y:S02]  /*2a60*/  SEL R2, RZ, 0x1, P0 ;  /* 0x00000001ff027807 */ /* 0x000fe40000000000 */
[----:B------:R-:W-:Y:S02]  /*2a70*/  SEL R16, R16, RZ, P0 ;  /* 0x000000ff10107207 */ /* 0x000fe40000000000 */
[----:B------:R-:W-:Y:S01]  /*2a80*/  LOP3.LUT R13, R13, R2, RZ, 0x3c, !PT ;  /* 0x000000020d0d7212 */ /* 0x000fe200078e3cff */
[----:B------:R-:W-:Y:S06]  /*2a90*/  @P2 BRA `(.L_x_46) ;  /* 0xffffffec00302947 */ /* 0x000fec000383ffff */
[----:B------:R-:W-:Y:S01]  /*2aa0*/  UIADD3 UR21, UPT, UPT, UR21, 0x10, URZ ;  /* 0x0000001015157890 */ /* 0x000fe2000fffe0ff */
[----:B------:R-:W-:-:S03]  /*2ab0*/  SHF.L.U32 R2, R17, 0x1f, RZ ;  /* 0x0000001f11027819 */ /* 0x000fc600000006ff */
[----:B------:R-:W-:-:S09]  /*2ac0*/  ULEA UR4, UR23, UR21, 0x3 ;  /* 0x0000001517047291 */ /* 0x000fd2000f8e18ff */
[----:B------:R-:W1:Y:S02]  /*2ad0*/  SYNCS.PHASECHK.TRANS64.TRYWAIT P0, [UR4], R2 ;  /* 0x00000002ff0075a7 */ /* 0x000e640008001104 */
[----:B-1----:R-:W-:Y:S05]  /*2ae0*/  @!P0 BRA `(.L_x_47) ;  /* 0x0000007400d48947 */ /* 0x002fea0003800000 */
.L_x_156:
[----:B------:R-:W-:-:S04]  /*2af0*/  UIADD3 UR4, UPT, UPT, UR23, 0x1, URZ ;  /* 0x0000000117047890 */ /* 0x000fc8000fffe0ff */
[----:B------:R-:W-:-:S04]  /*2b00*/  UISETP.NE.AND UP0, UPT, UR4, 0x2, UPT ;  /* 0x000000020400788c */ /* 0x000fc8000bf05270 */
[----:B------:R-:W-:Y:S02]  /*2b10*/  USEL UR5, URZ, 0x1, UP0 ;  /* 0x00000001ff057887 */ /* 0x000fe40008000000 */
[----:B------:R-:W-:-:S04]  /*2b20*/  USEL UR4, UR4, URZ, UP0 ;  /* 0x000000ff04047287 */ /* 0x000fc80008000000 */
[----:B------:R-:W-:Y:S01]  /*2b30*/  ULEA UR4, UR4, UR21, 0x3 ;  /* 0x0000001504047291 */ /* 0x000fe2000f8e18ff */
[----:B-1----:R-:W-:-:S04]  /*2b40*/  LOP3.LUT R2, R17, UR5, RZ, 0x3c, !PT ;  /* 0x0000000511027c12 */ /* 0x002fc8000f8e3cff */
[----:B------:R-:W-:Y:S01]  /*2b50*/  SHF.L.U32 R2, R2, 0x1f, RZ ;  /* 0x0000001f02027819 */ /* 0x000fe200000006ff */
[----:B---3--:R-:W-:-:S07]  /*2b60*/  IMAD.U32 R0, RZ, RZ, UR4 ;  /* 0x00000004ff007e24 */ /* 0x008fce000f8e00ff */
.L_x_48:
[----:B-1----:R1:W2:Y:S02]  /*2b70*/  SYNCS.PHASECHK.TRANS64.TRYWAIT P0, [R0+URZ], R2 ;  /* 0x00000002000075a7 */ /* 0x0022a400080011ff */
[----:B--2---:R-:W-:Y:S05]  /*2b80*/  @!P0 NANOSLEEP.SYNCS 0x989680 ;  /* 0x009896800000895d */ /* 0x004fea0003900000 */
[----:B------:R-:W2:Y:S02]  /*2b90*/  @!P0 SYNCS.PHASECHK.TRANS64 P0, [R0+URZ], R2 ;  /* 0x00000002000085a7 */ /* 0x000ea400080010ff */
[----:B--2---:R-:W-:Y:S05]  /*2ba0*/  @P0 EXIT ;  /* 0x000000000000094d */ /* 0x004fea0003800000 */
[----:B------:R-:W-:Y:S05]  /*2bb0*/  BRA `(.L_x_48) ;  /* 0xfffffffc00ec7947 */ /* 0x000fea000383ffff */
.L_x_22:
[----:B------:R-:W-:-:S04]  /*2bc0*/  UISETP.NE.AND UP1, UPT, UR46, URZ, UPT ;  /* 0x000000ff2e00728c */ /* 0x000fc8000bf25270 */
[----:B------:R-:W-:-:S09]  /*2bd0*/  UISETP.NE.OR UP1, UPT, UR10, 0x1, UP1 ;  /* 0x000000010a00788c */ /* 0x000fd20008f25670 */
[----:B------:R-:W-:Y:S05]  /*2be0*/  BRA.U UP1, `(.L_x_49) ;  /* 0x00000005014c7547 */ /* 0x000fea000b800000 */
[----:B------:R-:W-:Y:S01]  /*2bf0*/  HFMA2 R11, -RZ, RZ, 0, 0 ;  /* 0x00000000ff0b7431 */ /* 0x000fe200000001ff */
[----:B------:R-:W-:Y:S01]  /*2c00*/  ISETP.GE.U32.AND P2, PT, R10, 0x2, PT ;  /* 0x000000020a00780c */ /* 0x000fe20003f46070 */
[----:B------:R-:W-:Y:S01]  /*2c10*/  IMAD.MOV.U32 R12, RZ, RZ, 0x1 ;  /* 0x00000001ff0c7424 */ /* 0x000fe200078e00ff */
[----:B------:R-:W-:Y:S01]  /*2c20*/  CS2R R8, SRZ ;  /* 0x0000000000087805 */ /* 0x000fe2000001ff00 */
[----:B------:R-:W-:Y:S01]  /*2c30*/  IMAD.MOV.U32 R3, RZ, RZ, RZ ;  /* 0x000000ffff037224 */ /* 0x000fe200078e00ff */
[----:B------:R-:W-:Y:S01]  /*2c40*/  UMOV UR6, 0x400 ;  /* 0x0000040000067882 */ /* 0x000fe20000000000 */
[----:B------:R-:W-:Y:S01]  /*2c50*/  UMOV UR5, URZ ;  /* 0x000000ff00057c82 */ /* 0x000fe20008000000 */
[----:B------:R-:W-:-:S12]  /*2c60*/  ULEA UR6, UR46, UR6, 0x18 ;  /* 0x000000062e067291 */ /* 0x000fd8000f8ec0ff */
.L_x_53:
[----:B------:R-:W-:Y:S02]  /*2c70*/  LEA R0, R3, UR6, 0x3 ;  /* 0x0000000603007c11 */ /* 0x000fe4000f8e18ff */
[----:B------:R-:W-:-:S03]  /*2c80*/  SHF.L.U32 R4, R8, 0x1f, RZ ;  /* 0x0000001f08047819 */ /* 0x000fc600000006ff */
[----:B------:R-:W-:Y:S01]  /*2c90*/  VIADD R5, R0, 0xe0 ;  /* 0x000000e000057836 */ /* 0x000fe20000000000 */
[----:B------:R-:W1:Y:S02]  /*2ca0*/  SYNCS.PHASECHK.TRANS64.TRYWAIT P0, [R0+URZ+0xd0], R4 ;  /* 0x0000d004000075a7 */ /* 0x000e6400080011ff */
[----:B-1----:R-:W-:Y:S05]  /*2cb0*/  @!P0 BRA `(.L_x_50) ;  /* 0x0000007400788947 */ /* 0x002fea0003800000 */
.L_x_157:
[----:B------:R-:W-:Y:S01]  /*2cc0*/  ULEA UR4, UR5, UR6, 0x3 ;  /* 0x0000000605047291 */ /* 0x000fe2000f8e18ff */
[----:B-1----:R-:W-:Y:S01]  /*2cd0*/  PRMT R0, RZ, 0x654, R5 ;  /* 0x00000654ff007816 */ /* 0x002fe20000000005 */
[----:B------:R-:W-:Y:S01]  /*2ce0*/  @!P2 IMAD.MOV.U32 R4, RZ, RZ, 0x10 ;  /* 0x00000010ff04a424 */ /* 0x000fe200078e00ff */
[----:B------:R-:W-:Y:S01]  /*2cf0*/  SHF.L.U32 R5, R12, 0x1f, RZ ;  /* 0x0000001f0c057819 */ /* 0x000fe200000006ff */
[----:B------:R-:W-:Y:S01]  /*2d00*/  UIADD3 UR7, UPT, UPT, UR4, 0x70, URZ ;  /* 0x0000007004077890 */ /* 0x000fe2000fffe0ff */
[----:B------:R1:W-:Y:S05]  /*2d10*/  SYNCS.ARRIVE.TRANS64.RED.A1T0 RZ, [R0+URZ], RZ ;  /* 0x000000ff00ff79a7 */ /* 0x0003ea00081004ff */
[----:B------:R-:W-:Y:S01]  /*2d20*/  IMAD.U32 R6, RZ, RZ, UR7 ;  /* 0x00000007ff067e24 */ /* 0x000fe2000f8e00ff */
[----:B------:R-:W2:Y:S04]  /*2d30*/  SYNCS.PHASECHK.TRANS64.TRYWAIT P0, [UR4+0x80], R5 ;  /* 0x00008005ff0075a7 */ /* 0x000ea80008001104 */
[----:B------:R-:W-:Y:S01]  /*2d40*/  PRMT R6, R10, 0x654, R6 ;  /* 0x000006540a067816 */ /* 0x000fe20000000006 */
[----:B-12---:R-:W-:Y:S06]  /*2d50*/  @!P0 BRA `(.L_x_51) ;  /* 0x0000007400648947 */ /* 0x006fec0003800000 */
.L_x_159:
[----:B------:R-:W-:Y:S01]  /*2d60*/  ULEA UR8, UR5, UR6, 0x4 ;  /* 0x0000000605087291 */ /* 0x000fe2000f8e20ff */
[----:B------:R-:W-:Y:S01]  /*2d70*/  SEL R2, R6, R2, !P2 ;  /* 0x0000000206027207 */ /* 0x000fe20005000000 */
[----:B------:R-:W-:Y:S01]  /*2d80*/  UIADD3 UR9, UPT, UPT, UR4, 0x70, URZ ;  /* 0x0000007004097890 */ /* 0x000fe2000fffe0ff */
[----:B-1----:R-:W-:Y:S01]  /*2d90*/  LEA R0, R11, UR6, 0x3 ;  /* 0x000000060b007c11 */ /* 0x002fe2000f8e18ff */
[----:B------:R-:W-:Y:S01]  /*2da0*/  UIADD3 UR8, UPT, UPT, UR8, 0x100, URZ ;  /* 0x0000010008087890 */ /* 0x000fe2000fffe0ff */
[----:B------:R1:W-:Y:S01]  /*2db0*/  @!P2 SYNCS.ARRIVE.TRANS64.RED RZ, [R2+URZ], R4 ;  /* 0x0000000402ffa9a7 */ /* 0x0003e200080004ff */
[----:B------:R-:W-:Y:S01]  /*2dc0*/  UIADD3 UR4, UPT, UPT, UR5, 0x1, URZ ;  /* 0x0000000105047890 */ /* 0x000fe2000fffe0ff */
[----:B------:R-:W-:-:S03]  /*2dd0*/  VIADD R3, R3, 0x1 ;  /* 0x0000000103037836 */ /* 0x000fc60000000000 */
[----:B------:R-:W-:Y:S02]  /*2de0*/  UISETP.NE.AND UP0, UPT, UR4, 0x2, UPT ;  /* 0x000000020400788c */ /* 0x000fe4000bf05270 */
[----:B------:R-:W-:Y:S01]  /*2df0*/  ISETP.NE.AND P0, PT, R3, 0x2, PT ;  /* 0x000000020300780c */ /* 0x000fe20003f05270 */
[----:B------:R-:W-:Y:S06]  /*2e00*/  UGETNEXTWORKID.BROADCAST [UR8], [UR9] ;  /* 0x00000000080073ca */ /* 0x000fec0008000100 */
[----:B------:R-:W-:Y:S02]  /*2e10*/  USEL UR7, URZ, 0x1, UP0 ;  /* 0x00000001ff077887 */ /* 0x000fe40008000000 */
[----:B------:R-:W-:-:S04]  /*2e20*/  USEL UR5, UR4, URZ, UP0 ;  /* 0x000000ff04057287 */ /* 0x000fc80008000000 */
[----:B------:R-:W-:Y:S02]  /*2e30*/  LOP3.LUT R12, R12, UR7, RZ, 0x3c, !PT ;  /* 0x000000070c0c7c12 */ /* 0x000fe4000f8e3cff */
[----:B-1----:R-:W-:-:S04]  /*2e40*/  SHF.L.U32 R4, R9, 0x1f, RZ ;  /* 0x0000001f09047819 */ /* 0x002fc800000006ff */
[----:B------:R-:W1:Y:S02]  /*2e50*/  SYNCS.PHASECHK.TRANS64.TRYWAIT P1, [R0+URZ+0x70], R4 ;  /* 0x00007004000075a7 */ /* 0x000e6400080211ff */
[----:B-1----:R-:W-:Y:S05]  /*2e60*/  @!P1 BRA `(.L_x_52) ;  /* 0x0000007400389947 */ /* 0x002fea0003800000 */
.L_x_160:
[----:B-1----:R-:W-:Y:S01]  /*2e70*/  LEA R4, R11, UR6, 0x4 ;  /* 0x000000060b047c11 */ /* 0x002fe2000f8e20ff */
[----:B------:R-:W-:Y:S01]  /*2e80*/  VIADD R0, R0, 0x80 ;  /* 0x0000008000007836 */ /* 0x000fe20000000000 */
[----:B------:R-:W-:Y:S01]  /*2e90*/  SEL R3, R3, RZ, P0 ;  /* 0x000000ff03037207 */ /* 0x000fe20000000000 */
[----:B------:R-:W-:-:S03]  /*2ea0*/  VIADD R11, R11, 0x1 ;  /* 0x000000010b0b7836 */ /* 0x000fc60000000000 */
[----:B------:R-:W1:Y:S01]  /*2eb0*/  LDS.128 R4, [R4+0x100] ;  /* 0x0001000004047984 */ /* 0x000e620000000c00 */
[----:B------:R-:W-:Y:S02]  /*2ec0*/  PRMT R0, RZ, 0x654, R0 ;  /* 0x00000654ff007816 */ /* 0x000fe40000000000 */
[C---:B------:R-:W-:Y:S01]  /*2ed0*/  ISETP.NE.AND P1, PT, R11.reuse, 0x2, PT ;  /* 0x000000020b00780c */ /* 0x040fe20003f25270 */
[----:B------:R-:W-:Y:S01]  /*2ee0*/  @!PT LDS RZ, [RZ] ;  /* 0x00000000fffff984 */ /* 0x000fe20000000800 */
[----:B------:R-:W-:Y:S01]  /*2ef0*/  @!PT LDS RZ, [RZ] ;  /* 0x00000000fffff984 */ /* 0x000fe20000000800 */
[----:B------:R-:W-:Y:S01]  /*2f00*/  @!PT LDS RZ, [RZ] ;  /* 0x00000000fffff984 */ /* 0x000fe20000000800 */
[----:B------:R-:W-:Y:S01]  /*2f10*/  @!PT LDS RZ, [RZ] ;  /* 0x00000000fffff984 */ /* 0x000fe20000000800 */
[----:B------:R2:W-:Y:S06]  /*2f20*/  MEMBAR.ALL.CTA ;  /* 0x0000000000007992 */ /* 0x0005ec0000008000 */
[----:B--2---:R-:W2:Y:S01]  /*2f30*/  FENCE.VIEW.ASYNC.S ;  /* 0x00000000000073c6 */ /* 0x004ea20000000000 */
[----:B------:R-:W-:Y:S01]  /*2f40*/  SEL R11, R11, RZ, P1 ;  /* 0x000000ff0b0b7207 */ /* 0x000fe20000800000 */
[----:B--2---:R2:W-:Y:S01]  /*2f50*/  SYNCS.ARRIVE.TRANS64.RED.A1T0 RZ, [R0+URZ], RZ ;  /* 0x000000ff00ff79a7 */ /* 0x0045e200081004ff */
[----:B-1----:R-:W-:-:S02]  /*2f60*/  LOP3.LUT P3, RZ, R6, 0x1, RZ, 0xc0, !PT ;  /* 0x0000000106ff7812 */ /* 0x002fc4000786c0ff */
[----:B------:R-:W-:-:S04]  /*2f70*/  SEL R4, RZ, 0x1, P1 ;  /* 0x00000001ff047807 */ /* 0x000fc80000800000 */
[----:B------:R-:W-:Y:S02]  /*2f80*/  LOP3.LUT R9, R9, R4, RZ, 0x3c, !PT ;  /* 0x0000000409097212 */ /* 0x000fe400078e3cff */
[----:B--2---:R-:W-:-:S04]  /*2f90*/  SEL R0, RZ, 0x1, P0 ;  /* 0x00000001ff007807 */ /* 0x004fc80000000000 */
[----:B------:R-:W-:Y:S01]  /*2fa0*/  LOP3.LUT R8, R8, R0, RZ, 0x3c, !PT ;  /* 0x0000000008087212 */ /* 0x000fe200078e3cff */
[----:B------:R-:W-:Y:S06]  /*2fb0*/  @P3 BRA `(.L_x_53) ;  /* 0xfffffffc002c3947 */ /* 0x000fec000383ffff */
[----:B------:R-:W-:Y:S01]  /*2fc0*/  ULEA UR4, UR5, UR6, 0x3 ;  /* 0x0000000605047291 */ /* 0x000fe2000f8e18ff */
[----:B------:R-:W-:-:S08]  /*2fd0*/  SHF.L.U32 R2, R12, 0x1f, RZ ;  /* 0x0000001f0c027819 */ /* 0x000fd000000006ff */
[----:B------:R-:W1:Y:S02]  /*2fe0*/  SYNCS.PHASECHK.TRANS64 P0, [UR4+0x80], R2 ;  /* 0x00008002ff0075a7 */ /* 0x000e640008001004 */
[----:B-1----:R-:W-:Y:S05]  /*2ff0*/  @P0 BRA `(.L_x_54) ;  /* 0x0000000000080947 */ /* 0x002fea0003800000 */
[----:B------:R-:W1:Y:S02]  /*3000*/  SYNCS.PHASECHK.TRANS64.TRYWAIT P0, [UR4+0x80], R2 ;  /* 0x00008002ff0075a7 */ /* 0x000e640008001104 */
[----:B-1----:R-:W-:Y:S05]  /*3010*/  @!P0 BRA `(.L_x_55) ;  /* 0x0000007000e08947 */ /* 0x002fea0003800000 */
.L_x_54:
[----:B------:R-:W-:-:S04]  /*3020*/  UIADD3 UR7, UPT, UPT, UR5, 0x1, URZ ;  /* 0x0000000105077890 */ /* 0x000fc8000fffe0ff */
[----:B------:R-:W-:-:S04]  /*3030*/  UISETP.NE.AND UP0, UPT, UR7, 0x2, UPT ;  /* 0x000000020700788c */ /* 0x000fc8000bf05270 */
[----:B------:R-:W-:Y:S02]  /*3040*/  USEL UR8, URZ, 0x1, UP0 ;  /* 0x00000001ff087887 */ /* 0x000fe40008000000 */
[----:B------:R-:W-:-:S04]  /*3050*/  USEL UR7, UR7, URZ, UP0 ;  /* 0x000000ff07077287 */ /* 0x000fc80008000000 */
[----:B------:R-:W-:Y:S01]  /*3060*/  ULEA UR7, UR7, UR6, 0x3 ;  /* 0x0000000607077291 */ /* 0x000fe2000f8e18ff */
[----:B-1----:R-:W-:-:S04]  /*3070*/  LOP3.LUT R2, R12, UR8, RZ, 0x3c, !PT ;  /* 0x000000080c027c12 */ /* 0x002fc8000f8e3cff */
[----:B------:R-:W-:-:S04]  /*3080*/  SHF.L.U32 R0, R2, 0x1f, RZ ;  /* 0x0000001f02007819 */ /* 0x000fc800000006ff */
[----:B------:R-:W1:Y:S02]  /*3090*/  SYNCS.PHASECHK.TRANS64 P0, [UR7+0x80], R0 ;  /* 0x00008000ff0075a7 */ /* 0x000e640008001007 */
[----:B-1----:R-:W-:Y:S05]  /*30a0*/  @P0 EXIT ;  /* 0x000000000000094d */ /* 0x002fea0003800000 */
[----:B------:R-:W-:Y:S02]  /*30b0*/  SHF.L.U32 R2, R2, 0x1f, RZ ;  /* 0x0000001f02027819 */ /* 0x000fe400000006ff */
[----:B------:R-:W-:-:S07]  /*30c0*/  MOV R0, UR7 ;  /* 0x0000000700007c02 */ /* 0x000fce0008000f00 */
.L_x_56:
[----:B-1----:R1:W2:Y:S02]  /*30d0*/  SYNCS.PHASECHK.TRANS64.TRYWAIT P0, [R0+URZ+0x80], R2 ;  /* 0x00008002000075a7 */ /* 0x0022a400080011ff */
[----:B--2---:R-:W-:Y:S05]  /*30e0*/  @!P0 NANOSLEEP.SYNCS 0x989680 ;  /* 0x009896800000895d */ /* 0x004fea0003900000 */
[----:B------:R-:W2:Y:S02]  /*30f0*/  @!P0 SYNCS.PHASECHK.TRANS64 P0, [R0+URZ+0x80], R2 ;  /* 0x00008002000085a7 */ /* 0x000ea400080010ff */
[----:B--2---:R-:W-:Y:S05]  /*3100*/  @P0 EXIT ;  /* 0x000000000000094d */ /* 0x004fea0003800000 */
[----:B------:R-:W-:Y:S05]  /*3110*/  BRA `(.L_x_56) ;  /* 0xfffffffc00ec7947 */ /* 0x000fea000383ffff */
.L_x_49:
[----:B------:R-:W-:Y:S05]  /*3120*/  BRA.U UP4, `(.L_x_57) ;  /* 0x00000019044c7547 */ /* 0x000fea000b800000 */
[----:B------:R-:W-:Y:S01]  /*3130*/  UMOV UR4, 0x40 ;  /* 0x0000004000047882 */ /* 0x000fe20000000000 */
[----:B------:R-:W-:Y:S01]  /*3140*/  NOP ;  /* 0x0000000000007918 */ /* 0x000fe20000000000 */
[----:B------:R-:W-:Y:S01]  /*3150*/  ULEA UR5, UR46, UR4, 0x18 ;  /* 0x000000042e057291 */ /* 0x000fe2000f8ec0ff */
[----:B------:R-:W-:Y:S02]  /*3160*/  UMOV UR6, 0x400 ;  /* 0x0000040000067882 */ /* 0x000fe40000000000 */
[----:B------:R-:W-:-:S06]  /*3170*/  ULEA UR6, UR46, UR6, 0x18 ;  /* 0x000000062e067291 */ /* 0x000fcc000f8ec0ff */
[----:B------:R-:W1:Y:S02]  /*3180*/  LDS.U8 R2, [UR5+0x1c] ;  /* 0x00001c05ff027984 */ /* 0x000e640008000000 */
[----:B-1----:R-:W-:-:S13]  /*3190*/  ISETP.NE.AND P0, PT, R2, RZ, PT ;  /* 0x000000ff0200720c */ /* 0x002fda0003f05270 */
[----:B------:R-:W-:Y:S05]  /*31a0*/  @P0 BRA `(.L_x_58) ;  /* 0x0000000400180947 */ /* 0x000fea0003800000 */
[----:B------:R-:W-:Y:S01]  /*31b0*/  R2UR UR4, R12 ;  /* 0x000000000c0472ca */ /* 0x000fe200000e0000 */
[----:B------:R-:W-:-:S12]  /*31c0*/  UIADD3 UR7, UPT, UPT, UR5, 0x8, URZ ;  /* 0x0000000805077890 */ /* 0x000fd8000fffe0ff */
[----:B------:R-:W-:-:S09]  /*31d0*/  UISETP.NE.U32.AND UP0, UPT, UR4, 0x1, UPT ;  /* 0x000000010400788c */ /* 0x000fd2000bf05070 */
[----:B------:R-:W-:Y:S05]  /*31e0*/  BRA.U !UP0, `(.L_x_59) ;  /* 0x0000000108a47547 */ /* 0x000fea000b800000 */
[----:B------:R-:W-:Y:S01]  /*31f0*/  ELECT P0, URZ, PT ;  /* 0x0000000000ff782f */ /* 0x000fe20003800000 */
[----:B------:R-:W-:-:S12]  /*3200*/  BSSY B0, `(.L_x_59) ;  /* 0x0000027000007945 */ /* 0x000fd80003800000 */
[----:B------:R-:W-:Y:S05]  /*3210*/  @!P0 BRA `(.L_x_60) ;  /* 0x0000000000948947 */ /* 0x000fea0003800000 */
[----:B------:R-:W-:-:S05]  /*3220*/  UMOV UR4, 0x10 ;  /* 0x0000001000047882 */ /* 0x000fca0000000000 */
[----:B------:R-:W-:Y:S04]  /*3230*/  DEPBAR.LE SB1, 0x36 ;  /* 0x00009d800000791a */ /* 0x000fe80000000000 */
[----:B------:R-:W1:Y:S02]  /*3240*/  UTCATOMSWS.2CTA.FIND_AND_SET.ALIGN UP1, UR4, UR4 ;  /* 0x00000004000475e3 */ /* 0x000e640008220800 */
[----:B-1----:R-:W-:Y:S01]  /*3250*/  MOV R10, UR4 ;  /* 0x00000004000a7c02 */ /* 0x002fe20008000f00 */
[----:B------:R-:W-:Y:S06]  /*3260*/  BRA.U UP1, `(.L_x_61) ;  /* 0x0000000101187547 */ /* 0x000fec000b800000 */
.L_x_62:
[----:B------:R-:W-:Y:S05]  /*3270*/  NANOSLEEP 0x64 ;  /* 0x000000640000795d */ /* 0x000fea0003800000 */
[----:B------:R-:W-:-:S05]  /*3280*/  UMOV UR4, 0x10 ;  /* 0x0000001000047882 */ /* 0x000fca0000000000 */
[----:B------:R-:W-:Y:S04]  /*3290*/  DEPBAR.LE SB1, 0x36 ;  /* 0x00009d800000791a */ /* 0x000fe80000000000 */
[----:B------:R-:W1:Y:S02]  /*32a0*/  UTCATOMSWS.2CTA.FIND_AND_SET.ALIGN UP1, UR4, UR4 ;  /* 0x00000004000475e3 */ /* 0x000e640008220800 */
[----:B-1----:R-:W-:Y:S01]  /*32b0*/  MOV R10, UR4 ;  /* 0x00000004000a7c02 */ /* 0x002fe20008000f00 */
[----:B------:R-:W-:Y:S05]  /*32c0*/  BRA.U !UP1, `(.L_x_62) ;  /* 0xfffffffd09e87547 */ /* 0x000fea000b83ffff */
.L_x_61:
[----:B------:R-:W1:Y:S01]  /*32d0*/  LDS R5, [UR5+0x10] ;  /* 0x00001005ff057984 */ /* 0x000e620008000800 */
[----:B------:R-:W-:Y:S01]  /*32e0*/  R2UR UR4, R11 ;  /* 0x000000000b0472ca */ /* 0x000fe200000e0000 */
[----:B------:R-:W-:-:S04]  /*32f0*/  IMAD.U32 R3, RZ, RZ, UR6 ;  /* 0x00000006ff037e24 */ /* 0x000fc8000f8e00ff */
[----:B------:R-:W-:-:S08]  /*3300*/  VIADD R3, R3, 0x120 ;  /* 0x0000012003037836 */ /* 0x000fd00000000000 */
[----:B------:R-:W-:Y:S02]  /*3310*/  MOV R2, UR4 ;  /* 0x0000000400027c02 */ /* 0x000fe40008000f00 */
[----:B-1----:R-:W-:-:S04]  /*3320*/  SHF.L.U32 R5, R5, 0x1f, RZ ;  /* 0x0000001f05057819 */ /* 0x002fc800000006ff */
[----:B------:R-:W1:Y:S02]  /*3330*/  SYNCS.PHASECHK.TRANS64.TRYWAIT P0, [UR5+0x8], R5 ;  /* 0x00000805ff0075a7 */ /* 0x000e640008001105 */
[----:B-1----:R-:W-:Y:S05]  /*3340*/  @P0 BRA `(.L_x_63) ;  /* 0x0000000000080947 */ /* 0x002fea0003800000 */
[----:B------:R-:W1:Y:S02]  /*3350*/  SYNCS.PHASECHK.TRANS64.TRYWAIT P0, [UR5+0x8], R5 ;  /* 0x00000805ff0075a7 */ /* 0x000e640008001105 */
[----:B-1----:R-:W-:Y:S05]  /*3360*/  @!P0 BRA `(.L_x_64) ;  /* 0x0000007000248947 */ /* 0x002fea0003800000 */
.L_x_63:
[----:B------:R-:W-:Y:S01]  /*3370*/  R2UR UR4, R11 ;  /* 0x000000000b0472ca */ /* 0x000fe200000e0000 */
[----:B-1----:R-:W-:Y:S02]  /*3380*/  HFMA2 R4, -RZ, RZ, 0, 5.9604644775390625e-08 ;  /* 0x00000001ff047431 */ /* 0x002fe400000001ff */
[----:B------:R-:W-:Y:S01]  /*3390*/  IMAD.MOV.U32 R7, RZ, RZ, 0xffff ;  /* 0x0000ffffff077424 */ /* 0x000fe200078e00ff */
[----:B------:R-:W-:Y:S01]  /*33a0*/  PRMT R2, R2, 0x654, R3 ;  /* 0x0000065402027816 */ /* 0x000fe20000000003 */
[----:B------:R-:W-:Y:S02]  /*33b0*/  IMAD.MOV.U32 R5, RZ, RZ, 0x4 ;  /* 0x00000004ff057424 */ /* 0x000fe400078e00ff */
[----:B------:R-:W-:Y:S01]  /*33c0*/  IMAD.SHL.U32 R9, R10, 0x20, RZ ;  /* 0x000000200a097824 */ /* 0x000fe200078e00ff */
[-C--:B------:R-:W-:Y:S02]  /*33d0*/  SHF.L.U32 R7, R7, R10.reuse, RZ ;  /* 0x0000000a07077219 */ /* 0x080fe400000006ff */
[----:B------:R-:W-:-:S03]  /*33e0*/  SHF.L.U32 R6, R4, R10, RZ ;  /* 0x0000000a04067219 */ /* 0x000fc600000006ff */
[----:B------:R-:W-:-:S06]  /*33f0*/  UPRMT UR4, UR4, 0x654, UR7 ;  /* 0x0000065404047896 */ /* 0x000fcc0008000007 */
[----:B------:R-:W-:-:S03]  /*3400*/  MOV R3, UR4 ;  /* 0x0000000400037c02 */ /* 0x000fc60008000f00 */
[----:B------:R1:W-:Y:S01]  /*3410*/  SYNCS.ARRIVE.TRANS64.RED RZ, [UR4], R5 ;  /* 0x00000005ffff79a7 */ /* 0x0003e20008000404 */
[----:B------:R1:W-:Y:S04]  /*3420*/  STS [UR6+0x120], R9 ;  /* 0x00012009ff007988 */ /* 0x0003e80008000806 */
[----:B------:R1:W-:Y:S04]  /*3430*/  STAS [R2.64], R10 ;  /* 0x0000000a02007dbd */ /* 0x0003e8000c0008ff */
[----:B------:R1:W-:Y:S04]  /*3440*/  ATOMS.OR RZ, [UR5+0x14], R7 ;  /* 0x00001407ffff798c */ /* 0x0003e8000b000005 */
[----:B------:R1:W-:Y:S04]  /*3450*/  ATOMS.OR RZ, [UR5+0x18], R6 ;  /* 0x00001806ffff798c */ /* 0x0003e8000b000005 */
[----:B------:R1:W-:Y:S02]  /*3460*/  ATOMS.XOR RZ, [UR5+0x10], R4 ;  /* 0x00001004ffff798c */ /* 0x0003e4000b800005 */
.L_x_60:
[----:B------:R-:W-:Y:S05]  /*3470*/  BSYNC B0 ;  /* 0x0000000000007941 */ /* 0x000fea0003800000 */
.L_x_59:
[----:B------:R-:W-:Y:S05]  /*3480*/  BRA.U UP0, `(.L_x_65) ;  /* 0x0000000100707547 */ /* 0x000fea000b800000 */
[----:B------:R-:W-:-:S03]  /*3490*/  UMOV UR4, 0xffffffff ;  /* 0xffffffff00047882 */ /* 0x000fc60000000000 */
[----:B------:R-:W-:Y:S05]  /*34a0*/  BRA.DIV UR4, `(.L_x_66) ;  /* 0x0000006e04ec7947 */ /* 0x000fea000b800000 */
[----:B------:R-:W-:-:S13]  /*34b0*/  ELECT P6, URZ, PT ;  /* 0x0000000000ff782f */ /* 0x000fda00038c0000 */
.L_x_164:
[----:B------:R-:W-:Y:S05]  /*34c0*/  @!P6 BRA `(.L_x_65) ;  /* 0x000000000060e947 */ /* 0x000fea0003800000 */
[----:B-1----:R-:W1:Y:S02]  /*34d0*/  LDS R3, [UR5+0x10] ;  /* 0x00001005ff037984 */ /* 0x002e640008000800 */
[----:B-1----:R-:W-:-:S04]  /*34e0*/  SHF.L.U32 R3, R3, 0x1f, RZ ;  /* 0x0000001f03037819 */ /* 0x002fc800000006ff */
[----:B------:R-:W1:Y:S02]  /*34f0*/  SYNCS.PHASECHK.TRANS64.TRYWAIT P0, [UR5+0x8], R3 ;  /* 0x00000803ff0075a7 */ /* 0x000e640008001105 */
[----:B-1----:R-:W-:Y:S05]  /*3500*/  @P0 BRA `(.L_x_67) ;  /* 0x0000000000080947 */ /* 0x002fea0003800000 */
[----:B------:R-:W1:Y:S02]  /*3510*/  SYNCS.PHASECHK.TRANS64.TRYWAIT P0, [UR5+0x8], R3 ;  /* 0x00000803ff0075a7 */ /* 0x000e640008001105 */
[----:B-1----:R-:W-:Y:S05]  /*3520*/  @!P0 BRA `(.L_x_68) ;  /* 0x0000006c00ec8947 */ /* 0x002fea0003800000 */
.L_x_67:
[----:B------:R-:W2:Y:S01]  /*3530*/  LDS R5, [UR6+0x120] ;  /* 0x00012006ff057984 */ /* 0x000ea20008000800 */
[----:B------:R-:W-:Y:S01]  /*3540*/  R2UR UR4, R11 ;  /* 0x000000000b0472ca */ /* 0x000fe200000e0000 */
[----:B-1----:R-:W-:Y:S02]  /*3550*/  IMAD.MOV.U32 R3, RZ, RZ, 0xffff ;  /* 0x0000ffffff037424 */ /* 0x002fe400078e00ff */
[----:B------:R-:W-:-:S10]  /*3560*/  IMAD.MOV.U32 R2, RZ, RZ, 0x1 ;  /* 0x00000001ff027424 */ /* 0x000fd400078e00ff */
[----:B------:R-:W-:Y:S01]  /*3570*/  UPRMT UR4, UR4, 0x654, UR7 ;  /* 0x0000065404047896 */ /* 0x000fe20008000007 */
[----:B--2---:R-:W-:Y:S01]  /*3580*/  IMAD.SHL.U32 R4, R5, 0x20, RZ ;  /* 0x0000002005047824 */ /* 0x004fe200078e00ff */
[-C--:B------:R-:W-:Y:S02]  /*3590*/  SHF.L.U32 R3, R3, R5.reuse, RZ ;  /* 0x0000000503037219 */ /* 0x080fe400000006ff */
[----:B------:R-:W-:Y:S02]  /*35a0*/  SHF.L.U32 R5, R2, R5, RZ ;  /* 0x0000000502057219 */ /* 0x000fe400000006ff */
[----:B------:R2:W-:Y:S04]  /*35b0*/  STS [UR6+0x120], R4 ;  /* 0x00012004ff007988 */ /* 0x0005e80008000806 */
[----:B------:R2:W-:Y:S04]  /*35c0*/  ATOMS.OR RZ, [UR5+0x14], R3 ;  /* 0x00001403ffff798c */ /* 0x0005e8000b000005 */
[----:B------:R2:W-:Y:S01]  /*35d0*/  ATOMS.OR RZ, [UR5+0x18], R5 ;  /* 0x00001805ffff798c */ /* 0x0005e2000b000005 */
[----:B------:R-:W-:Y:S03]  /*35e0*/  SYNCS.ARRIVE.TRANS64.RED.A1T0 RZ, [UR4], RZ ;  /* 0x000000ffffff79a7 */ /* 0x000fe60008100404 */
[----:B------:R2:W-:Y:S01]  /*35f0*/  ATOMS.XOR RZ, [UR5+0x10], R2 ;  /* 0x00001002ffff798c */ /* 0x0005e2000b800005 */
[----:B------:R-:W-:Y:S05]  /*3600*/  BRA `(.L_x_65) ;  /* 0x0000000000107947 */ /* 0x000fea0003800000 */
.L_x_58:
[----:B------:R-:W-:-:S05]  /*3610*/  MOV R2, 0xffffffff ;  /* 0xffffffff00027802 */ /* 0x000fca0000000f00 */
[----:B------:R1:W-:Y:S02]  /*3620*/  STS [UR6+0x120], R2 ;  /* 0x00012002ff007988 */ /* 0x0003e40008000806 */
[----:B-1----:R-:W-:Y:S02]  /*3630*/  MOV R2, 0x3650 ;  /* 0x0000365000027802 */ /* 0x002fe40000000f00 */
[----:B-----5:R-:W-:Y:S05]  /*3640*/  CALL.REL.NOINC `($__internal_1_$__cuda_sm10x_tcgen05_guardrail_trap_phase_invalid_during_alloc) ;  /* 0x0000007400c07944 */ /* 0x020fea0003c00000 */
.L_x_65:
[----:B------:R-:W-:Y:S05]  /*3650*/  WARPSYNC.ALL ;  /* 0x0000000000007948 */ /* 0x000fea0003800000 */
[----:B------:R-:W3:Y:S01]  /*3660*/  S2UR UR4, SR_CgaCtaId ;  /* 0x00000000000479c3 */ /* 0x000ee20000008800 */
[----:B------:R-:W-:Y:S01]  /*3670*/  UMOV UR62, 0x400 ;  /* 0x00000400003e7882 */ /* 0x000fe20000000000 */
[----:B------:R-:W4:Y:S01]  /*3680*/  LDCU UR7, c[0x0][0x38c] ;  /* 0x00007180ff0777ac */ /* 0x000f220008000800 */
[----:B------:R-:W-:Y:S01]  /*3690*/  LOP3.LUT R0, R0, 0xffff, RZ, 0xc0, !PT ;  /* 0x0000ffff00007812 */ /* 0x000fe200078ec0ff */
[----:B-1----:R-:W-:Y:S01]  /*36a0*/  IMAD.MOV.U32 R10, RZ, RZ, 0x1 ;  /* 0x00000001ff0a7424 */ /* 0x002fe200078e00ff */
[----:B------:R-:W-:Y:S01]  /*36b0*/  R2UR UR5, R12 ;  /* 0x000000000c0572ca */ /* 0x000fe200000e0000 */
[----:B------:R-:W-:Y:S01]  /*36c0*/  UMOV UR9, URZ ;  /* 0x000000ff00097c82 */ /* 0x000fe20008000000 */
[----:B------:R-:W-:Y:S01]  /*36d0*/  LOP3.LUT R8, R8, 0xffff, RZ, 0xc0, !PT ;  /* 0x0000ffff08087812 */ /* 0x000fe200078ec0ff */
[----:B------:R-:W-:Y:S01]  /*36e0*/  UMOV UR60, URZ ;  /* 0x000000ff003c7c82 */ /* 0x000fe20008000000 */
[----:B------:R-:W-:Y:S01]  /*36f0*/  UMOV UR76, 0x0 ;  /* 0x00000000004c7882 */ /* 0x000fe20000000000 */
[----:B------:R-:W-:Y:S01]  /*3700*/  UMOV UR77, 0x8400490 ;  /* 0x08400490004d7882 */ /* 0x000fe20000000000 */
[----:B------:R-:W-:-:S02]  /*3710*/  R2UR UR65, R8 ;  /* 0x00000000084172ca */ /* 0x000fc400000e0000 */
[----:B------:R-:W-:Y:S01]  /*3720*/  CS2R R8, SRZ ;  /* 0x0000000000087805 */ /* 0x000fe2000001ff00 */
[----:B------:R-:W-:Y:S01]  /*3730*/  UMOV UR74, 0x0 ;  /* 0x00000000004a7882 */ /* 0x000fe20000000000 */
[----:B------:R-:W-:Y:S01]  /*3740*/  UMOV UR75, 0x8400490 ;  /* 0x08400490004b7882 */ /* 0x000fe20000000000 */
[----:B------:R-:W-:Y:S01]  /*3750*/  UMOV UR72, 0x0 ;  /* 0x0000000000487882 */ /* 0x000fe20000000000 */
[----:B------:R-:W-:Y:S01]  /*3760*/  UMOV UR73, 0x8400490 ;  /* 0x0840049000497882 */ /* 0x000fe20000000000 */
[----:B------:R-:W-:Y:S01]  /*3770*/  UMOV UR70, 0x0 ;  /* 0x0000000000467882 */ /* 0x000fe20000000000 */
[----:B------:R-:W-:Y:S02]  /*3780*/  UISETP.NE.AND UP2, UPT, UR5, URZ, UPT ;  /* 0x000000ff0500728c */ /* 0x000fe4000bf45270 */
[----:B----4-:R-:W-:Y:S01]  /*3790*/  UIADD3 UR7, UPT, UPT, UR7, 0xff, URZ ;  /* 0x000000ff07077890 */ /* 0x010fe2000fffe0ff */
[----:B------:R-:W-:Y:S01]  /*37a0*/  UMOV UR71, 0x8400490 ;  /* 0x0840049000477882 */ /* 0x000fe20000000000 */
[----:B------:R-:W-:Y:S01]  /*37b0*/  UMOV UR68, 0x0 ;  /* 0x0000000000447882 */ /* 0x000fe20000000000 */
[----:B---3--:R-:W-:Y:S01]  /*37c0*/  ULEA UR62, UR4, UR62, 0x18 ;  /* 0x0000003e043e7291 */ /* 0x008fe2000f8ec0ff */
[----:B------:R-:W-:-:S02]  /*37d0*/  UMOV UR69, 0x8400490 ;  /* 0x0840049000457882 */ /* 0x000fc40000000000 */
[----:B------:R-:W-:Y:S01]  /*37e0*/  UMOV UR4, URZ ;  /* 0x000000ff00047c82 */ /* 0x000fe20008000000 */
[----:B------:R-:W-:Y:S01]  /*37f0*/  UIADD3 UR6, UPT, UPT, UR62, 0x8400, URZ ;  /* 0x000084003e067890 */ /* 0x000fe2000fffe0ff */
[----:B--2---:R-:W-:Y:S01]  /*3800*/  IMAD.U32 R2, RZ, RZ, UR4 ;  /* 0x00000004ff027e24 */ /* 0x004fe2000f8e00ff */
[----:B------:R-:W-:Y:S02]  /*3810*/  USHF.R.S32.HI UR4, URZ, 0x1f, UR7 ;  /* 0x0000001fff047899 */ /* 0x000fe40008011407 */
[----:B------:R-:W-:Y:S02]  /*3820*/  UIADD3 UR5, UPT, UPT, UR62, 0x18400, URZ ;  /* 0x000184003e057890 */ /* 0x000fe4000fffe0ff */
[----:B------:R-:W-:Y:S02]  /*3830*/  ULEA.HI UR4, UR4, UR7, URZ, 0x8 ;  /* 0x0000000704047291 */ /* 0x000fe4000f8f40ff */
[----:B------:R-:W-:Y:S02]  /*3840*/  USHF.R.U32.HI UR6, URZ, 0x4, UR6 ;  /* 0x00000004ff067899 */ /* 0x000fe40008011606 */
[----:B------:R-:W-:-:S02]  /*3850*/  USHF.R.S32.HI UR8, URZ, 0x8, UR4 ;  /* 0x00000008ff087899 */ /* 0x000fc40008011404 */
[----:B------:R-:W-:Y:S01]  /*3860*/  USHF.R.U32.HI UR5, URZ, 0x4, UR5 ;  /* 0x00000004ff057899 */ /* 0x000fe20008011605 */
[----:B------:R-:W-:Y:S01]  /*3870*/  R2UR UR4, R0 ;  /* 0x00000000000472ca */ /* 0x000fe200000e0000 */
[----:B------:R-:W-:Y:S02]  /*3880*/  UISETP.LT.AND UP0, UPT, UR8, 0x1, UPT ;  /* 0x000000010800788c */ /* 0x000fe4000bf01270 */
[----:B------:R-:W-:Y:S01]  /*3890*/  ULOP3.LUT UR6, UR6, 0x3fff, URZ, 0xc0, !UPT ;  /* 0x00003fff06067892 */ /* 0x000fe2000f8ec0ff */
[----:B------:R-:W-:Y:S01]  /*38a0*/  IMAD.U32 R13, RZ, RZ, UR8 ;  /* 0x00000008ff0d7e24 */ /* 0x000fe2000f8e00ff */
[----:B------:R-:W-:Y:S02]  /*38b0*/  ULOP3.LUT UR67, UR5, 0x3fff, URZ, 0xc0, !UPT ;  /* 0x00003fff05437892 */ /* 0x000fe4000f8ec0ff */
[----:B------:R-:W-:Y:S02]  /*38c0*/  ULOP3.LUT UR66, UR6, 0x10000, URZ, 0xfc, !UPT ;  /* 0x0001000006427892 */ /* 0x000fe4000f8efcff */
[----:B------:R-:W-:-:S04]  /*38d0*/  ULOP3.LUT UR67, UR67, 0x10000, URZ, 0xfc, !UPT ;  /* 0x0001000043437892 */ /* 0x000fc8000f8efcff */
[----:B------:R-:W-:Y:S01]  /*38e0*/  IMAD.U32 R14, RZ, RZ, UR4 ;  /* 0x00000004ff0e7e24 */ /* 0x000fe2000f8e00ff */
[----:B------:R-:W-:Y:S01]  /*38f0*/  NOP ;  /* 0x0000000000007918 */ /* 0x000fe20000000000 */
[----:B------:R-:W-:Y:S06]  /*3900*/  BAR.ARV 0x6, 0xa0 ;  /* 0x0182800000007b1d */ /* 0x000fec0000002000 */
[----:B------:R-:W1:Y:S02]  /*3910*/  LDS R3, [UR62+0x120] ;  /* 0x0001203eff037984 */ /* 0x000e640008000800 */
[----:B-1----:R-:W-:Y:S01]  /*3920*/  R2UR UR4, R3 ;  /* 0x00000000030472ca */ /* 0x002fe200000e0000 */
[----:B------:R-:W-:-:S12]  /*3930*/  IMAD.MOV.U32 R3, RZ, RZ, RZ ;  /* 0x000000ffff037224 */ /* 0x000fd800078e00ff */
[----:B------:R-:W-:Y:S01]  /*3940*/  IMAD.U32 R16, RZ, RZ, UR4 ;  /* 0x00000004ff107e24 */ /* 0x000fe2000f8e00ff */
[----:B------:R-:W-:-:S06]  /*3950*/  USEL UR4, UR8, 0x1, !UP0 ;  /* 0x0000000108047887 */ /* 0x000fcc000c000000 */
[----:B------:R-:W-:-:S07]  /*3960*/  IMAD.U32 R15, RZ, RZ, UR4 ;  /* 0x00000004ff0f7e24 */ /* 0x000fce000f8e00ff */
.L_x_76:
[C---:B------:R-:W-:Y:S02]  /*3970*/  LEA R0, R9.reuse, UR62, 0x3 ;  /* 0x0000003e09007c11 */ /* 0x040fe4000f8e18ff */
[----:B------:R-:W-:Y:S02]  /*3980*/  SHF.L.U32 R4, R8, 0x1f, RZ ;  /* 0x0000001f08047819 */ /* 0x000fe400000006ff */
[----:B------:R-:W-:Y:S02]  /*3990*/  LEA R5, R9, UR62, 0x4 ;  /* 0x0000003e09057c11 */ /* 0x000fe4000f8e20ff */
[----:B------:R-:W1:Y:S02]  /*39a0*/  SYNCS.PHASECHK.TRANS64.TRYWAIT P0, [R0+URZ+0x70], R4 ;  /* 0x00007004000075a7 */ /* 0x000e6400080011ff */
[----:B-1----:R-:W-:Y:S05]  /*39b0*/  @!P0 BRA `(.L_x_69) ;  /* 0x0000006800e08947 */ /* 0x002fea0003800000 */
.L_x_165:
[----:B-1----:R-:W1:Y:S01]  /*39c0*/  LDS.128 R4, [R5+0x100] ;  /* 0x0001000005047984 */ /* 0x002e620000000c00 */
[----:B------:R-:W-:Y:S02]  /*39d0*/  VIADD R0, R0, 0x80 ;  /* 0x0000008000007836 */ /* 0x000fe40000000000 */
[----:B------:R-:W-:Y:S01]  /*39e0*/  VIADD R9, R9, 0x1 ;  /* 0x0000000109097836 */ /* 0x000fe20000000000 */
[----:B------:R-:W-:Y:S01]  /*39f0*/  @!PT LDS RZ, [RZ] ;  /* 0x00000000fffff984 */ /* 0x000fe20000000800 */
[----:B------:R-:W-:Y:S01]  /*3a00*/  @!PT LDS RZ, [RZ] ;  /* 0x00000000fffff984 */ /* 0x000fe20000000800 */
[----:B------:R-:W-:Y:S01]  /*3a10*/  @!PT LDS RZ, [RZ] ;  /* 0x00000000fffff984 */ /* 0x000fe20000000800 */
[----:B------:R-:W-:Y:S01]  /*3a20*/  @!PT LDS RZ, [RZ] ;  /* 0x00000000fffff984 */ /* 0x000fe20000000800 */
[----:B------:R2:W-:Y:S06]  /*3a30*/  MEMBAR.ALL.CTA ;  /* 0x0000000000007992 */ /* 0x0005ec0000008000 */
[----:B--2---:R-:W2:Y:S01]  /*3a40*/  FENCE.VIEW.ASYNC.S ;  /* 0x00000000000073c6 */ /* 0x004ea20000000000 */
[----:B------:R-:W-:-:S04]  /*3a50*/  PRMT R0, RZ, 0x654, R0 ;  /* 0x00000654ff007816 */ /* 0x000fc80000000000 */
[----:B--2---:R2:W-:Y:S01]  /*3a60*/  SYNCS.ARRIVE.TRANS64.RED.A1T0 RZ, [R0+URZ], RZ ;  /* 0x000000ff00ff79a7 */ /* 0x0045e200081004ff */
[----:B-1----:R-:W-:Y:S01]  /*3a70*/  LOP3.LUT P1, RZ, R6, 0x1, RZ, 0xc0, !PT ;  /* 0x0000000106ff7812 */ /* 0x002fe2000782c0ff */
[----:B--2---:R-:W-:-:S12]  /*3a80*/  BRA.U UP2, `(.L_x_70) ;  /* 0x00000009022c7547 */ /* 0x004fd8000b800000 */
[----:B------:R-:W1:Y:S01]  /*3a90*/  LDCU UR4, c[0x0][0x38c] ;  /* 0x00007180ff0477ac */ /* 0x000e620008000800 */
[----:B------:R-:W-:Y:S02]  /*3aa0*/  R2UR UR5, R2 ;  /* 0x00000000020572ca */ /* 0x000fe400000e0000 */
[----:B------:R-:W-:Y:S02]  /*3ab0*/  PLOP3.LUT P2, PT, PT, PT, PT, 0x80, 0x8 ;  /* 0x000000000008781c */ /* 0x000fe40003f4f070 */
[----:B------:R-:W-:Y:S02]  /*3ac0*/  SHF.L.U32 R5, R10, 0x1f, RZ ;  /* 0x0000001f0a057819 */ /* 0x000fe400000006ff */
[----:B------:R-:W-:-:S07]  /*3ad0*/  R2UR UR6, R16 ;  /* 0x00000000100672ca */ /* 0x000fce00000e0000 */
[----:B------:R-:W-:Y:S02]  /*3ae0*/  ULEA UR7, UR5, UR62, 0x3 ;  /* 0x0000003e05077291 */ /* 0x000fe4000f8e18ff */
[----:B-1----:R-:W-:-:S04]  /*3af0*/  UISETP.GE.AND UP0, UPT, UR4, 0x1, UPT ;  /* 0x000000010400788c */ /* 0x002fc8000bf06270 */
[----:B------:R-:W-:Y:S01]  /*3b00*/  IMAD.U32 R4, RZ, RZ, UR7 ;  /* 0x00000007ff047e24 */ /* 0x000fe2000f8e00ff */
[----:B------:R-:W-:Y:S01]  /*3b10*/  ULEA UR8, UR5, UR6, 0x7 ;  /* 0x0000000605087291 */ /* 0x000fe2000f8e38ff */
[----:B------:R-:W-:-:S05]  /*3b20*/  PLOP3.LUT P0, PT, PT, PT, UP0, 0x80, 0x8 ;  /* 0x000000000008781c */ /* 0x000fca0003f0f008 */
[----:B------:R-:W-:-:S08]  /*3b30*/  @UP0 ULEA UR4, UR9, UR62, 0x3 ;  /* 0x0000003e09040291 */ /* 0x000fd0000f8e18ff */
[----:B------:R-:W-:-:S04]  /*3b40*/  @P0 SHF.L.U32 R0, R3, 0x1f, RZ ;  /* 0x0000001f03000819 */ /* 0x000fc800000006ff */
[----:B------:R1:W2:Y:S01]  /*3b50*/  @P0 SYNCS.PHASECHK.TRANS64.TRYWAIT P2, [UR4], R0 ;  /* 0x00000000ff0005a7 */ /* 0x0002a20008041104 */
[----:B------:R-:W3:Y:S02]  /*3b60*/  SYNCS.PHASECHK.TRANS64.TRYWAIT P0, [UR7+0xb0], R5 ;  /* 0x0000b005ff0075a7 */ /* 0x000ee40008001107 */
[----:B-123--:R-:W-:Y:S05]  /*3b70*/  @!P0 BRA `(.L_x_71) ;  /* 0x0000006800848947 */ /* 0x00efea0003800000 */
.L_x_167:
[----:B------:R-:W-:Y:S01]  /*3b80*/  UMOV UR64, UR60 ;  /* 0x0000003c00407c82 */ /* 0x000fe20008000000 */
[----:B------:R-:W-:Y:S05]  /*3b90*/  BRA.U !UP0, `(.L_x_72) ;  /* 0x0000000508d07547 */ /* 0x000fea000b800000 */
[----:B------:R-:W-:Y:S01]  /*3ba0*/  R2UR UR4, R15 ;  /* 0x000000000f0472ca */ /* 0x000fe200000e0000 */
[----:B------:R-:W-:Y:S01]  /*3bb0*/  UPLOP3.LUT UP3, UPT, UPT, UPT, UPT, 0x40, 0x4 ;  /* 0x000000000004789c */ /* 0x000fe20003f6e870 */
[----:B------:R-:W-:Y:S01]  /*3bc0*/  R2UR UR61, R13 ;  /* 0x000000000d3d72ca */ /* 0x000fe200000e0000 */
[----:B------:R-:W-:-:S10]  /*3bd0*/  UMOV UR7, UR9 ;  /* 0x0000000900077c82 */ /* 0x000fd40008000000 */
[----:B------:R-:W-:-:S12]  /*3be0*/  UIADD3 UR64, UPT, UPT, UR4, UR60, URZ ;  /* 0x0000003c04407290 */ /* 0x000fd8000fffe0ff */
.L_x_75:
[----:B--2---:R-:W-:Y:S01]  /*3bf0*/  ULEA UR5, UR7, UR62, 0x3 ;  /* 0x0000003e07057291 */ /* 0x004fe2000f8e18ff */
[----:B------:R-:W-:Y:S11]  /*3c00*/  @P2 BRA `(.L_x_73) ;  /* 0x00000000000c2947 */ /* 0x000ff60003800000 */
[----:B-1----:R-:W-:Y:S04]  /*3c10*/  SHF.L.U32 R5, R3, 0x1f, RZ ;  /* 0x0000001f03057819 */ /* 0x002fe800000006ff */
[----:B------:R-:W1:Y:S02]  /*3c20*/  SYNCS.PHASECHK.TRANS64.TRYWAIT P0, [UR5], R5 ;  /* 0x00000005ff0075a7 */ /* 0x000e640008001105 */
[----:B-1----:R-:W-:Y:S05]  /*3c30*/  @!P0 BRA `(.L_x_74) ;  /* 0x0000006800708947 */ /* 0x002fea0003800000 */
.L_x_73:
[----:B------:R-:W-:Y:S01]  /*3c40*/  UISETP.NE.AND UP0, UPT, UR61, 0x1, UPT ;  /* 0x000000013d00788c */ /* 0x000fe2000bf05270 */
[----:B------:R-:W-:Y:S01]  /*3c50*/  PLOP3.LUT P2, PT, PT, PT, PT, 0x80, 0x8 ;  /* 0x000000000008781c */ /* 0x000fe20003f4f070 */
[----:B------:R-:W-:Y:S01]  /*3c60*/  UIADD3 UR9, UPT, UPT, UR7, 0x1, URZ ;  /* 0x0000000107097890 */ /* 0x000fe2000fffe0ff */
[----:B------:R-:W-:Y:S01]  /*3c70*/  MOV.SPILL R6, UR65 ;  /* 0x0000004100067c02 */ /* 0x000fe20009000f00 */
[----:B------:R-:W-:Y:S01]  /*3c80*/  UIADD3 UR63, UPT, UPT, UR5, 0x10, URZ ;  /* 0x00000010053f7890 */ /* 0x000fe2000fffe0ff */
[----:B-1----:R-:W-:Y:S01]  /*3c90*/  MOV.SPILL R5, UR64 ;  /* 0x0000004000057c02 */ /* 0x002fe20009000f00 */
[----:B------:R-:W-:Y:S01]  /*3ca0*/  UISETP.NE.AND UP1, UPT, UR9, 0x2, UPT ;  /* 0x000000020900788c */ /* 0x000fe2000bf25270 */
[----:B------:R-:W-:Y:S01]  /*3cb0*/  PLOP3.LUT P0, PT, PT, PT, UP0, 0x80, 0x8 ;  /* 0x000000000008781c */ /* 0x000fe20003f0f008 */
[----:B------:R-:W-:Y:S02]  /*3cc0*/  ULEA UR6, UR7, UR67, 0xc ;  /* 0x0000004307067291 */ /* 0x000fe4000f8e60ff */
[----:B------:R-:W-:Y:S02]  /*3cd0*/  USEL UR5, URZ, 0x1, UP1 ;  /* 0x00000001ff057887 */ /* 0x000fe40008800000 */
[----:B------:R-:W-:Y:S02]  /*3ce0*/  USEL UR9, UR9, URZ, UP1 ;  /* 0x000000ff09097287 */ /* 0x000fe40008800000 */
[----:B------:R-:W-:Y:S02]  /*3cf0*/  ULEA UR4, UR7, UR66, 0xb ;  /* 0x0000004207047291 */ /* 0x000fe4000f8e58ff */
[----:B------:R-:W-:Y:S01]  /*3d00*/  @UP0 ULEA UR7, UR9, UR62, 0x3 ;  /* 0x0000003e09070291 */ /* 0x000fe2000f8e18ff */
[----:B------:R-:W-:Y:S01]  /*3d10*/  LOP3.LUT R3, R3, UR5, RZ, 0x3c, !PT ;  /* 0x0000000503037c12 */ /* 0x000fe2000f8e3cff */
[----:B------:R-:W-:Y:S02]  /*3d20*/  UIADD3 UR20, UPT, UPT, UR6, 0x2, URZ ;  /* 0x0000000206147890 */ /* 0x000fe4000fffe0ff */
[----:B------:R-:W-:Y:S01]  /*3d30*/  UIADD3 UR18, UPT, UPT, UR4, 0x2, URZ ;  /* 0x0000000204127890 */ /* 0x000fe2000fffe0ff */
[----:B------:R-:W-:Y:S01]  /*3d40*/  @P0 SHF.L.U32 R0, R3, 0x1f, RZ ;  /* 0x0000001f03000819 */ /* 0x000fe200000006ff */
[----:B------:R-:W-:Y:S02]  /*3d50*/  UIADD3 UR16, UPT, UPT, UR6, 0x4, URZ ;  /* 0x0000000406107890 */ /* 0x000fe4000fffe0ff */
[----:B------:R-:W-:Y:S01]  /*3d60*/  UIADD3 UR10, UPT, UPT, UR4, 0x4, URZ ;  /* 0x00000004040a7890 */ /* 0x000fe2000fffe0ff */
[----:B------:R2:W3:Y:S01]  /*3d70*/  @P0 SYNCS.PHASECHK.TRANS64.TRYWAIT P2, [UR7], R0 ;  /* 0x00000000ff0005a7 */ /* 0x0004e20008041107 */
[----:B------:R-:W-:Y:S02]  /*3d80*/  UIADD3 UR14, UPT, UPT, UR6, 0x6, URZ ;  /* 0x00000006060e7890 */ /* 0x000fe4000fffe0ff */
        /* <DEDUP_REMOVED lines=21> */
[----:B------:R-:W-:Y:S01]  /*3ee0*/  UIADD3 UR61, UPT, UPT, UR61, -0x1, URZ ;  /* 0xffffffff3d3d7890 */ /* 0x000fe2000fffe0ff */
[----:B------:R-:W-:Y:S01]  /*3ef0*/  UMOV UR7, 0x40004040 ;  /* 0x4000404000077882 */ /* 0x000fe20000000000 */
[----:B------:R-:W-:Y:S01]  /*3f00*/  UMOV UR64, 0x0 ;  /* 0x0000000000407882 */ /* 0x000fe20000000000 */
[----:B------:R-:W-:Y:S01]  /*3f10*/  UMOV UR65, 0x8400490 ;  /* 0x0840049000417882 */ /* 0x000fe20000000000 */
[----:B------:R-:W-:Y:S01]  /*3f20*/  UMOV UR5, 0x40004040 ;  /* 0x4000404000057882 */ /* 0x000fe20000000000 */
[----:B------:R-:W-:Y:S01]  /*3f30*/  UMOV UR21, 0x40004040 ;  /* 0x4000404000157882 */ /* 0x000fe20000000000 */
[----:B------:R1:W-:Y:S01]  /*3f40*/  UTCHMMA.2CTA gdesc[UR4], gdesc[UR6], tmem[UR8], tmem[UR64], idesc[UR65], UP3 ;  /* 0x00ff4006040075ea */ /* 0x0003e20009a00008 */
[----:B------:R-:W-:Y:S01]  /*3f50*/  UPLOP3.LUT UP3, UPT, UPT, UPT, UPT, 0x80, 0x8 ;  /* 0x000000000008789c */ /* 0x000fe20003f6f070 */
[----:B------:R-:W-:Y:S01]  /*3f60*/  UMOV UR19, 0x40004040 ;  /* 0x4000404000137882 */ /* 0x000fe20000000000 */
[----:B------:R-:W-:Y:S01]  /*3f70*/  UMOV UR17, 0x40004040 ;  /* 0x4000404000117882 */ /* 0x000fe20000000000 */
[----:B------:R4:W-:Y:S01]  /*3f80*/  UTCHMMA.2CTA gdesc[UR18], gdesc[UR20], tmem[UR8], tmem[UR64], idesc[UR65], UPT ;  /* 0x00ff4014120075ea */ /* 0x0009e2000ba00008 */
        /* <DEDUP_REMOVED lines=19> */
[----:B-1----:R-:W-:Y:S01]  /*40c0*/  UMOV UR7, 0x8400490 ;  /* 0x0840049000077882 */ /* 0x002fe20000000000 */
[----:B------:R-:W-:Y:S01]  /*40d0*/  UMOV UR35, 0x40004040 ;  /* 0x4000404000237882 */ /* 0x000fe20000000000 */
[----:B------:R-:W-:Y:S01]  /*40e0*/  UMOV UR33, 0x40004040 ;  /* 0x4000404000217882 */ /* 0x000fe20000000000 */
[----:B------:R-:W-:Y:S01]  /*40f0*/  UMOV UR27, 0x40004040 ;  /* 0x40004040001b7882 */ /* 0x000fe20000000000 */
[----:B------:R-:W-:Y:S01]  /*4100*/  UMOV UR25, 0x40004040 ;  /* 0x4000404000197882 */ /* 0x000fe20000000000 */
[----:B----4-:R-:W-:Y:S02]  /*4110*/  UIADD3 UR20, UPT, UPT, UR4, 0x602, URZ ;  /* 0x0000060204147890 */ /* 0x010fe4000fffe0ff */
[----:B------:R-:W-:Y:S02]  /*4120*/  UIADD3 UR18, UPT, UPT, UR6, 0xc04, URZ ;  /* 0x00000c0406127890 */ /* 0x000fe4000fffe0ff */
[----:B--2---:R-:W-:Y:S02]  /*4130*/  UIADD3 UR16, UPT, UPT, UR4, 0x604, URZ ;  /* 0x0000060404107890 */ /* 0x004fe4000fffe0ff */
[----:B------:R-:W-:Y:S01]  /*4140*/  UIADD3 UR10, UPT, UPT, UR6, 0xc06, URZ ;  /* 0x00000c06060a7890 */ /* 0x000fe2000fffe0ff */
[----:B------:R-:W-:Y:S01]  /*4150*/  R2UR.FILL UR65, R6 ;  /* 0x00000000064172ca */ /* 0x000fe200004e0000 */
[----:B------:R-:W-:Y:S01]  /*4160*/  UMOV UR14, 0x0 ;  /* 0x00000000000e7882 */ /* 0x000fe20000000000 */
[----:B------:R-:W-:Y:S01]  /*4170*/  UMOV UR15, 0x8400490 ;  /* 0x08400490000f7882 */ /* 0x000fe20000000000 */
[----:B------:R-:W-:Y:S01]  /*4180*/  UMOV UR12, 0x0 ;  /* 0x00000000000c7882 */ /* 0x000fe20000000000 */
[----:B------:R-:W-:Y:S01]  /*4190*/  UTCHMMA.2CTA gdesc[UR28], gdesc[UR30], tmem[UR8], tmem[UR14], idesc[UR15], UPT ;  /* 0x00ff0e1e1c0075ea */ /* 0x000fe2000ba00008 */
[----:B------:R-:W-:Y:S01]  /*41a0*/  UTCHMMA.2CTA gdesc[UR56], gdesc[UR58], tmem[UR8], tmem[UR14], idesc[UR15], UPT ;  /* 0x00ff0e3a380075ea */ /* 0x000fe2000ba00008 */
[----:B------:R-:W-:Y:S01]  /*41b0*/  UMOV UR13, 0x8400490 ;  /* 0x08400490000d7882 */ /* 0x000fe20000000000 */
[----:B------:R-:W-:Y:S01]  /*41c0*/  UTCHMMA.2CTA gdesc[UR52], gdesc[UR54], tmem[UR8], tmem[UR14], idesc[UR15], UPT ;  /* 0x00ff0e36340075ea */ /* 0x000fe2000ba00008 */
[----:B------:R-:W-:Y:S01]  /*41d0*/  UIADD3 UR4, UPT, UPT, UR4, 0x606, URZ ;  /* 0x0000060604047890 */ /* 0x000fe2000fffe0ff */
[----:B------:R-:W-:Y:S01]  /*41e0*/  UTCHMMA.2CTA gdesc[UR48], gdesc[UR50], tmem[UR8], tmem[UR12], idesc[UR13], UPT ;  /* 0x00ff0c32300075ea */ /* 0x000fe2000ba00008 */
[----:B------:R-:W-:Y:S01]  /*41f0*/  UTCHMMA.2CTA gdesc[UR44], gdesc[UR46], tmem[UR8], tmem[UR12], idesc[UR13], UPT ;  /* 0x00ff0c2e2c0075ea */ /* 0x000fe2000ba00008 */
[----:B------:R-:W-:Y:S01]  /*4200*/  UMOV UR6, 0x0 ;  /* 0x0000000000067882 */ /* 0x000fe20000000000 */
[----:B------:R-:W-:Y:S01]  /*4210*/  UTCHMMA.2CTA gdesc[UR40], gdesc[UR42], tmem[UR8], tmem[UR12], idesc[UR13], UPT ;  /* 0x00ff0c2a280075ea */ /* 0x000fe2000ba00008 */
[----:B------:R1:W-:Y:S01]  /*4220*/  UTCHMMA.2CTA gdesc[UR36], gdesc[UR38], tmem[UR8], tmem[UR6], idesc[UR7], UPT ;  /* 0x00ff0626240075ea */ /* 0x0003e2000ba00008 */
[----:B------:R2:W-:Y:S01]  /*4230*/  UTCHMMA.2CTA gdesc[UR32], gdesc[UR34], tmem[UR8], tmem[UR76], idesc[UR77], UPT ;  /* 0x00ff4c22200075ea */ /* 0x0005e2000ba00008 */
[----:B------:R-:W-:Y:S01]  /*4240*/  UMOV UR23, 0x40004040 ;  /* 0x4000404000177882 */ /* 0x000fe20000000000 */
[----:B------:R2:W-:Y:S01]  /*4250*/  UTCHMMA.2CTA gdesc[UR24], gdesc[UR26], tmem[UR8], tmem[UR74], idesc[UR75], UPT ;  /* 0x00ff4a1a180075ea */ /* 0x0005e2000ba00008 */
[----:B------:R-:W-:Y:S01]  /*4260*/  R2UR.FILL UR64, R5 ;  /* 0x00000000054072ca */ /* 0x000fe200004e0000 */
[----:B------:R2:W-:Y:S01]  /*4270*/  UTCHMMA.2CTA gdesc[UR20], gdesc[UR22], tmem[UR8], tmem[UR72], idesc[UR73], UPT ;  /* 0x00ff4816140075ea */ /* 0x0005e2000ba00008 */
[----:B------:R2:W-:Y:S01]  /*4280*/  UTCHMMA.2CTA gdesc[UR16], gdesc[UR18], tmem[UR8], tmem[UR70], idesc[UR71], UPT ;  /* 0x00ff4612100075ea */ /* 0x0005e2000ba00008 */
[----:B------:R2:W-:Y:S01]  /*4290*/  UTCHMMA.2CTA gdesc[UR4], gdesc[UR10], tmem[UR8], tmem[UR68], idesc[UR69], UPT ;  /* 0x00ff440a040075ea */ /* 0x0005e2000ba00008 */
[----:B------:R2:W-:Y:S09]  /*42a0*/  UTCBAR.2CTA.MULTICAST [UR63], URZ, UR65 ;  /* 0x000000ff3f0073e9 */ /* 0x0005f20008200841 */
[----:B------:R-:W-:Y:S01]  /*42b0*/  UISETP.NE.AND UP0, UPT, UR60, UR64, UPT ;  /* 0x000000403c00728c */ /* 0x000fe2000bf05270 */
[----:B-1----:R-:W-:Y:S08]  /*42c0*/  UMOV UR7, UR9 ;  /* 0x0000000900077c82 */ /* 0x002ff00008000000 */
[----:B---3--:R-:W-:Y:S05]  /*42d0*/  BRA.U UP0, `(.L_x_75) ;  /* 0xfffffff900447547 */ /* 0x008fea000b83ffff */
.L_x_72:
[----:B--2---:R-:W-:Y:S01]  /*42e0*/  R2UR UR4, R4 ;  /* 0x00000000040472ca */ /* 0x004fe200000e0000 */
[----:B------:R-:W-:Y:S01]  /*42f0*/  UMOV UR60, UR64 ;  /* 0x00000040003c7c82 */ /* 0x000fe20008000000 */
[----:B------:R-:W-:-:S11]  /*4300*/  R2UR UR5, R14 ;  /* 0x000000000e0572ca */ /* 0x000fd600000e0000 */
[----:B------:R-:W-:-:S09]  /*4310*/  UIADD3 UR4, UPT, UPT, UR4, 0x90, URZ ;  /* 0x0000009004047890 */ /* 0x000fd2000fffe0ff */
[----:B------:R2:W-:Y:S01]  /*4320*/  UTCBAR.2CTA.MULTICAST [UR4], URZ, UR5 ;  /* 0x000000ff040073e9 */ /* 0x0005e20008200805 */
[----:B------:R-:W-:Y:S02]  /*4330*/  NOP ;  /* 0x0000000000007918 */ /* 0x000fe40000000000 */
.L_x_70:
[----:B--2---:R-:W-:Y:S02]  /*4340*/  R2UR UR4, R2 ;  /* 0x00000000020472ca */ /* 0x004fe400000e0000 */
[----:B------:R-:W-:-:S04]  /*4350*/  ISETP.NE.AND P0, PT, R9, 0x2, PT ;  /* 0x000000020900780c */ /* 0x000fc80003f05270 */
[----:B-1----:R-:W-:Y:S02]  /*4360*/  SEL R0, RZ, 0x1, P0 ;  /* 0x00000001ff007807 */ /* 0x002fe40000000000 */
[----:B------:R-:W-:Y:S02]  /*4370*/  SEL R9, R9, RZ, P0 ;  /* 0x000000ff09097207 */ /* 0x000fe40000000000 */
[----:B------:R-:W-:-:S03]  /*4380*/  LOP3.LUT R8, R8, R0, RZ, 0x3c, !PT ;  /* 0x0000000008087212 */ /* 0x000fc600078e3cff */
[----:B------:R-:W-:-:S04]  /*4390*/  UIADD3 UR4, UPT, UPT, UR4, 0x1, URZ ;  /* 0x0000000104047890 */ /* 0x000fc8000fffe0ff */
[----:B------:R-:W-:-:S04]  /*43a0*/  UISETP.NE.AND UP0, UPT, UR4, 0x4, UPT ;  /* 0x000000040400788c */ /* 0x000fc8000bf05270 */
[----:B------:R-:W-:Y:S02]  /*43b0*/  USEL UR5, URZ, 0x1, UP0 ;  /* 0x00000001ff057887 */ /* 0x000fe40008000000 */
[----:B------:R-:W-:-:S04]  /*43c0*/  USEL UR4, UR4, URZ, UP0 ;  /* 0x000000ff04047287 */ /* 0x000fc80008000000 */
[----:B------:R-:W-:Y:S02]  /*43d0*/  LOP3.LUT R10, R10, UR5, RZ, 0x3c, !PT ;  /* 0x000000050a0a7c12 */ /* 0x000fe4000f8e3cff */
[----:B------:R-:W-:Y:S01]  /*43e0*/  IMAD.U32 R2, RZ, RZ, UR4 ;  /* 0x00000004ff027e24 */ /* 0x000fe2000f8e00ff */
[----:B------:R-:W-:Y:S06]  /*43f0*/  @P1 BRA `(.L_x_76) ;  /* 0xfffffff4005c1947 */ /* 0x000fec000383ffff */
[----:B------:R-:W1:Y:S01]  /*4400*/  S2UR UR8, SR_CgaCtaId ;  /* 0x00000000000879c3 */ /* 0x000e620000008800 */
[----:B------:R-:W-:Y:S01]  /*4410*/  ELECT P0, URZ, PT ;  /* 0x0000000000ff782f */ /* 0x000fe20003800000 */
[----:B------:R-:W-:Y:S01]  /*4420*/  IMAD.MOV.U32 R0, RZ, RZ, 0x1 ;  /* 0x00000001ff007424 */ /* 0x000fe200078e00ff */
[----:B------:R-:W-:Y:S01]  /*4430*/  UMOV UR4, 0x40 ;  /* 0x0000004000047882 */ /* 0x000fe20000000000 */
[----:B------:R-:W-:-:S04]  /*4440*/  R2UR UR5, R12 ;  /* 0x000000000c0572ca */ /* 0x000fc800000e0000 */
[----:B------:R-:W-:Y:S09]  /*4450*/  UVIRTCOUNT.DEALLOC.SMPOOL 0x80 ;  /* 0x000000800000784c */ /* 0x000ff20000000000 */
[----:B------:R-:W-:Y:S02]  /*4460*/  UISETP.NE.AND UP0, UPT, UR5, URZ, UPT ;  /* 0x000000ff0500728c */ /* 0x000fe4000bf05270 */
[----:B-1----:R-:W-:-:S09]  /*4470*/  ULEA UR8, UR8, UR4, 0x18 ;  /* 0x0000000408087291 */ /* 0x002fd2000f8ec0ff */
[----:B------:R1:W-:Y:S01]  /*4480*/  @P0 STS.U8 [UR8+0x1c], R0 ;  /* 0x00001c00ff000988 */ /* 0x0003e20008000008 */
[----:B------:R-:W-:Y:S05]  /*4490*/  BRA.U UP0, `(.L_x_77) ;  /* 0x0000000100a87547 */ /* 0x000fea000b800000 */
[----:B------:R-:W-:Y:S01]  /*44a0*/  R2UR UR4, R2 ;  /* 0x00000000020472ca */ /* 0x000fe200000e0000 */
[----:B------:R-:W-:Y:S01]  /*44b0*/  UIADD3 UR7, UPT, UPT, UR62, 0xb0, URZ ;  /* 0x000000b03e077890 */ /* 0x000fe2000fffe0ff */
[----:B------:R-:W-:-:S11]  /*44c0*/  SHF.L.U32 R3, R10, 0x1f, RZ ;  /* 0x0000001f0a037819 */ /* 0x000fd600000006ff */
[----:B------:R-:W-:-:S09]  /*44d0*/  ULEA UR4, UR4, UR7, 0x3 ;  /* 0x0000000704047291 */ /* 0x000fd2000f8e18ff */
[----:B------:R-:W2:Y:S02]  /*44e0*/  SYNCS.PHASECHK.TRANS64.TRYWAIT P0, [UR4], R3 ;  /* 0x00000003ff0075a7 */ /* 0x000ea40008001104 */
[----:B--2---:R-:W-:Y:S05]  /*44f0*/  @!P0 BRA `(.L_x_78) ;  /* 0x0000006000588947 */ /* 0x004fea0003800000 */
.L_x_170:
[----:B------:R-:W-:-:S13]  /*4500*/  R2UR UR4, R2 ;  /* 0x00000000020472ca */ /* 0x000fda00000e0000 */
[----:B------:R-:W-:-:S04]  /*4510*/  UIADD3 UR4, UPT, UPT, UR4, 0x1, URZ ;  /* 0x0000000104047890 */ /* 0x000fc8000fffe0ff */
[----:B------:R-:W-:-:S04]  /*4520*/  UISETP.NE.AND UP1, UPT, UR4, 0x4, UPT ;  /* 0x000000040400788c */ /* 0x000fc8000bf25270 */
[----:B------:R-:W-:Y:S02]  /*4530*/  USEL UR6, URZ, 0x1, UP1 ;  /* 0x00000001ff067887 */ /* 0x000fe40008800000 */
[----:B------:R-:W-:-:S04]  /*4540*/  USEL UR4, UR4, URZ, UP1 ;  /* 0x000000ff04047287 */ /* 0x000fc80008800000 */
[----:B------:R-:W-:Y:S01]  /*4550*/  ULEA UR5, UR4, UR7, 0x3 ;  /* 0x0000000704057291 */ /* 0x000fe2000f8e18ff */
[----:B------:R-:W-:-:S04]  /*4560*/  LOP3.LUT R2, R10, UR6, RZ, 0x3c, !PT ;  /* 0x000000060a027c12 */ /* 0x000fc8000f8e3cff */
[----:B-1----:R-:W-:-:S04]  /*4570*/  SHF.L.U32 R3, R2, 0x1f, RZ ;  /* 0x0000001f02037819 */ /* 0x002fc800000006ff */
[----:B------:R-:W1:Y:S02]  /*4580*/  SYNCS.PHASECHK.TRANS64.TRYWAIT P0, [UR5], R3 ;  /* 0x00000003ff0075a7 */ /* 0x000e640008001105 */
[----:B-1----:R-:W-:Y:S05]  /*4590*/  @!P0 BRA `(.L_x_79) ;  /* 0x0000006000488947 */ /* 0x002fea0003800000 */
.L_x_172:
        /* <DEDUP_REMOVED lines=9> */
.L_x_174:
[----:B------:R-:W-:-:S04]  /*4630*/  UIADD3 UR4, UPT, UPT, UR4, 0x1, URZ ;  /* 0x0000000104047890 */ /* 0x000fc8000fffe0ff */
[----:B------:R-:W-:-:S04]  /*4640*/  UISETP.NE.AND UP1, UPT, UR4, 0x4, UPT ;  /* 0x000000040400788c */ /* 0x000fc8000bf25270 */
[----:B------:R-:W-:Y:S02]  /*4650*/  USEL UR5, URZ, 0x1, UP1 ;  /* 0x00000001ff057887 */ /* 0x000fe40008800000 */
[----:B------:R-:W-:-:S04]  /*4660*/  USEL UR4, UR4, URZ, UP1 ;  /* 0x000000ff04047287 */ /* 0x000fc80008800000 */
[----:B------:R-:W-:Y:S01]  /*4670*/  ULEA UR4, UR4, UR7, 0x3 ;  /* 0x0000000704047291 */ /* 0x000fe2000f8e18ff */
[----:B------:R-:W-:-:S04]  /*4680*/  LOP3.LUT R2, R2, UR5, RZ, 0x3c, !PT ;  /* 0x0000000502027c12 */ /* 0x000fc8000f8e3cff */
[----:B------:R-:W-:Y:S01]  /*4690*/  SHF.L.U32 R2, R2, 0x1f, RZ ;  /* 0x0000001f02027819 */ /* 0x000fe200000006ff */
[----:B-1----:R-:W-:-:S04]  /*46a0*/  IMAD.U32 R0, RZ, RZ, UR4 ;  /* 0x00000004ff007e24 */ /* 0x002fc8000f8e00ff */
[----:B------:R1:W2:Y:S03]  /*46b0*/  SYNCS.PHASECHK.TRANS64.TRYWAIT P0, [R0+URZ], R2 ;  /* 0x00000002000075a7 */ /* 0x0002a600080011ff */
[----:B--2---:R-:W-:Y:S05]  /*46c0*/  @!P0 NANOSLEEP.SYNCS 0x989680 ;  /* 0x009896800000895d */ /* 0x004fea0003900000 */
[----:B------:R-:W2:Y:S02]  /*46d0*/  @!P0 SYNCS.PHASECHK.TRANS64 P0, [R0+URZ], R2 ;  /* 0x00000002000085a7 */ /* 0x000ea400080010ff */
[----:B--2---:R-:W-:Y:S05]  /*46e0*/  @P0 BRA `(.L_x_81) ;  /* 0x0000000000240947 */ /* 0x004fea0003800000 */
.L_x_82:
[----:B--2---:R2:W3:Y:S02]  /*46f0*/  SYNCS.PHASECHK.TRANS64.TRYWAIT P0, [R0+URZ], R2 ;  /* 0x00000002000075a7 */ /* 0x0044e400080011ff */
[----:B---3--:R-:W-:Y:S05]  /*4700*/  @!P0 NANOSLEEP.SYNCS 0x989680 ;  /* 0x009896800000895d */ /* 0x008fea0003900000 */
[----:B------:R-:W3:Y:S02]  /*4710*/  @!P0 SYNCS.PHASECHK.TRANS64 P0, [R0+URZ], R2 ;  /* 0x00000002000085a7 */ /* 0x000ee400080010ff */
[----:B---3--:R-:W-:Y:S05]  /*4720*/  @!P0 BRA `(.L_x_82) ;  /* 0xfffffffc00f08947 */ /* 0x008fea000383ffff */
[----:B------:R-:W-:Y:S05]  /*4730*/  BRA `(.L_x_81) ;  /* 0x0000000000107947 */ /* 0x000fea0003800000 */
.L_x_77:
[----:B------:R-:W-:Y:S01]  /*4740*/  R2UR UR5, R11 ;  /* 0x000000000b0572ca */ /* 0x000fe200000e0000 */
[----:B------:R-:W-:-:S12]  /*4750*/  UIADD3 UR4, UPT, UPT, UR62, 0xf0, URZ ;  /* 0x000000f03e047890 */ /* 0x000fd8000fffe0ff */
[----:B------:R-:W-:-:S09]  /*4760*/  UPRMT UR4, UR5, 0x654, UR4 ;  /* 0x0000065405047896 */ /* 0x000fd20008000004 */
[----:B------:R-:W-:Y:S03]  /*4770*/  SYNCS.ARRIVE.TRANS64.RED.A1T0 RZ, [UR4], RZ ;  /* 0x000000ffffff79a7 */ /* 0x000fe60008100404 */
.L_x_81:
[----:B-12---:R-:W-:Y:S01]  /*4780*/  SHF.L.U32 R2, RZ, 0x1f, RZ ;  /* 0x0000001fff027819 */ /* 0x006fe200000006ff */
[----:B------:R-:W-:Y:S01]  /*4790*/  UIADD3 UR4, UPT, UPT, UR62, 0xf0, URZ ;  /* 0x000000f03e047890 */ /* 0x000fe2000fffe0ff */
[----:B------:R-:W-:Y:S02]  /*47a0*/  PLOP3.LUT P0, PT, PT, PT, UP0, 0x80, 0x8 ;  /* 0x000000000008781c */ /* 0x000fe40003f0f008 */
[----:B------:R-:W1:Y:S02]  /*47b0*/  SYNCS.PHASECHK.TRANS64.TRYWAIT P1, [UR62+0xf0], R2 ;  /* 0x0000f002ff0075a7 */ /* 0x000e64000802113e */
[----:B-1----:R-:W-:Y:S09]  /*47c0*/  @!P1 BRA `(.L_x_83) ;  /* 0x0000005c00ec9947 */ /* 0x002ff20003800000 */
.L_x_176:
[----:B------:R-:W-:Y:S02]  /*47d0*/  R2UR UR6, R11 ;  /* 0x000000000b0672ca */ /* 0x000fe400000e0000 */
[----:B------:R-:W-:-:S11]  /*47e0*/  R2UR UR5, R16 ;  /* 0x00000000100572ca */ /* 0x000fd600000e0000 */
[----:B------:R-:W-:-:S03]  /*47f0*/  @!UP0 UPRMT UR4, UR6, 0x654, UR4 ;  /* 0x0000065406048896 */ /* 0x000fc60008000004 */
[----:B------:R-:W-:-:S06]  /*4800*/  UMOV UR6, 0x1 ;  /* 0x0000000100067882 */ /* 0x000fcc0000000000 */
[----:B------:R-:W-:Y:S01]  /*4810*/  @!P0 SYNCS.ARRIVE.TRANS64.RED.A1T0 RZ, [UR4], RZ ;  /* 0x000000ffffff89a7 */ /* 0x000fe20008100404 */
[----:B------:R-:W-:Y:S01]  /*4820*/  NOP ;  /* 0x0000000000007918 */ /* 0x000fe20000000000 */
[----:B-1----:R-:W1:Y:S01]  /*4830*/  LDS R0, [UR8+0x14] ;  /* 0x00001408ff007984 */ /* 0x002e620008000800 */
[----:B------:R-:W-:-:S03]  /*4840*/  ULOP3.LUT UR4, UR5, 0xffff, URZ, 0xc0, !UPT ;  /* 0x0000ffff05047892 */ /* 0x000fc6000f8ec0ff */
[----:B------:R-:W-:Y:S01]  /*4850*/  UMOV UR5, 0xffff ;  /* 0x0000ffff00057882 */ /* 0x000fe20000000000 */
[----:B------:R-:W-:-:S04]  /*4860*/  USHF.R.U32.HI UR4, URZ, 0x5, UR4 ;  /* 0x00000005ff047899 */ /* 0x000fc80008011604 */
[----:B------:R-:W-:Y:S02]  /*4870*/  USHF.L.U32 UR5, UR5, UR4, URZ ;  /* 0x0000000405057299 */ /* 0x000fe400080006ff */
[----:B------:R-:W-:-:S04]  /*4880*/  USHF.L.U32 UR4, UR6, UR4, URZ ;  /* 0x0000000406047299 */ /* 0x000fc800080006ff */
[----:B-1----:R-:W-:-:S04]  /*4890*/  LOP3.LUT R0, R0, UR5, RZ, 0xc0, !PT ;  /* 0x0000000500007c12 */ /* 0x002fc8000f8ec0ff */
[----:B------:R-:W-:-:S13]  /*48a0*/  ISETP.NE.AND P0, PT, R0, UR5, PT ;  /* 0x0000000500007c0c */ /* 0x000fda000bf05270 */
[----:B------:R-:W-:Y:S05]  /*48b0*/  @P0 BRA `(.L_x_84) ;  /* 0x0000000000580947 */ /* 0x000fea0003800000 */
[----:B------:R-:W1:Y:S02]  /*48c0*/  LDS R0, [UR8+0x18] ;  /* 0x00001808ff007984 */ /* 0x000e640008000800 */
[----:B-1----:R-:W-:-:S04]  /*48d0*/  LOP3.LUT R0, R0, UR4, RZ, 0xc0, !PT ;  /* 0x0000000400007c12 */ /* 0x002fc8000f8ec0ff */
[----:B------:R-:W-:-:S13]  /*48e0*/  ISETP.NE.AND P0, PT, R0, UR4, PT ;  /* 0x0000000400007c0c */ /* 0x000fda000bf05270 */
[----:B------:R-:W-:Y:S05]  /*48f0*/  @P0 BRA `(.L_x_85) ;  /* 0x00000000003c0947 */ /* 0x000fea0003800000 */
[----:B------:R-:W1:Y:S01]  /*4900*/  S2R R2, SR_LANEID ;  /* 0x0000000000027919 */ /* 0x000e620000000000 */
[----:B------:R-:W-:-:S06]  /*4910*/  ULOP3.LUT UR5, URZ, UR5, URZ, 0x33, !UPT ;  /* 0x00000005ff057292 */ /* 0x000fcc000f8e33ff */
[----:B------:R-:W-:-:S04]  /*4920*/  IMAD.U32 R0, RZ, RZ, UR5 ;  /* 0x00000005ff007e24 */ /* 0x000fc8000f8e00ff */
[----:B------:R2:W3:Y:S02]  /*4930*/  REDUX UR7, R0 ;  /* 0x00000000000773c4 */ /* 0x0004e40000000000 */
[----:B------:R4:W-:Y:S01]  /*4940*/  UTCATOMSWS.AND URZ, UR5 ;  /* 0x0000000500ff79e3 */ /* 0x0009e20008000000 */
[----:B--2---:R-:W-:Y:S01]  /*4950*/  LOP3.LUT R0, RZ, UR4, RZ, 0x33, !PT ;  /* 0x00000004ff007c12 */ /* 0x004fe2000f8e33ff */
[----:B------:R-:W-:Y:S02]  /*4960*/  VOTEU.ANY UR4, UPT, PT ;  /* 0x0000000000047886 */ /* 0x000fe400038e0100 */
[----:B------:R-:W-:Y:S02]  /*4970*/  UFLO.U32 UR4, UR4 ;  /* 0x00000004000472bd */ /* 0x000fe400080e0000 */
[----:B------:R-:W2:Y:S04]  /*4980*/  REDUX UR6, R0 ;  /* 0x00000000000673c4 */ /* 0x000ea80000000000 */
[----:B-1----:R-:W-:-:S02]  /*4990*/  ISETP.EQ.U32.AND P0, PT, R2, UR4, PT ;  /* 0x0000000402007c0c */ /* 0x002fc4000bf02070 */
[----:B---3--:R-:W-:-:S11]  /*49a0*/  MOV R2, UR7 ;  /* 0x0000000700027c02 */ /* 0x008fd60008000f00 */
[----:B------:R4:W-:Y:S01]  /*49b0*/  @P0 ATOMS.AND RZ, [UR8+0x14], R2 ;  /* 0x00001402ffff098c */ /* 0x0009e2000a800008 */
[----:B--2---:R-:W-:-:S05]  /*49c0*/  IMAD.U32 R0, RZ, RZ, UR6 ;  /* 0x00000006ff007e24 */ /* 0x004fca000f8e00ff */
[----:B------:R4:W-:Y:S01]  /*49d0*/  @P0 ATOMS.AND RZ, [UR8+0x18], R0 ;  /* 0x00001800ffff098c */ /* 0x0009e2000a800008 */
[----:B------:R-:W-:Y:S05]  /*49e0*/  BRA `(.L_x_86) ;  /* 0x0000000000147947 */ /* 0x000fea0003800000 */
.L_x_85:
[----:B------:R-:W-:Y:S02]  /*49f0*/  MOV R2, 0x4a10 ;  /* 0x00004a1000027802 */ /* 0x000fe40000000f00 */
[----:B-----5:R-:W-:Y:S05]  /*4a00*/  CALL.REL.NOINC `($__internal_0_$__cuda_sm10x_tcgen05_guardrail_trap_col_being_dealloced_not_returned_by_alloc) ;  /* 0x0000006000c47944 */ /* 0x020fea0003c00000 */
[----:B------:R-:W-:Y:S05]  /*4a10*/  BRA `(.L_x_86) ;  /* 0x0000000000087947 */ /* 0x000fea0003800000 */
.L_x_84:
[----:B------:R-:W-:Y:S02]  /*4a20*/  MOV R2, 0x4a40 ;  /* 0x00004a4000027802 */ /* 0x000fe40000000f00 */
[----:B-----5:R-:W-:Y:S05]  /*4a30*/  CALL.REL.NOINC `($__internal_2_$__cuda_sm10x_tcgen05_guardrail_trap_unallocated_columns_being_dealloced) ;  /* 0x0000006000d07944 */ /* 0x020fea0003c00000 */
.L_x_86:
[----:B------:R-:W-:Y:S01]  /*4a40*/  NOP ;  /* 0x0000000000007918 */ /* 0x000fe20000000000 */
[----:B----4-:R-:W-:Y:S05]  /*4a50*/  EXIT ;  /* 0x000000000000794d */ /* 0x010fea0003800000 */
.L_x_57:
[----:B------:R-:W-:-:S09]  /*4a60*/  UISETP.NE.OR UP5, UPT, UR10, 0x3, !UP5 ;  /* 0x000000030a00788c */ /* 0x000fd2000efa5670 */
[----:B------:R-:W-:Y:S05]  /*4a70*/  BRA.U UP5, `(.L_x_87) ;  /* 0x0000001105787547 */ /* 0x000fea000b800000 */
[----:B------:R-:W1:Y:S01]  /*4a80*/  LDCU.64 UR4, c[0x0][0x888] ;  /* 0x00011100ff0477ac */ /* 0x000e620008000a00 */
[----:B------:R-:W2:Y:S01]  /*4a90*/  LDC R0, c[0x0][0xb30] ;  /* 0x0002cc00ff007b82 */ /* 0x000ea20000000800 */
[----:B------:R-:W-:Y:S02]  /*4aa0*/  HFMA2 R27, -RZ, RZ, 0, 0 ;  /* 0x00000000ff1b7431 */ /* 0x000fe400000001ff */
[----:B------:R-:W-:Y:S01]  /*4ab0*/  IMAD.MOV.U32 R29, RZ, RZ, 0x1 ;  /* 0x00000001ff1d7424 */ /* 0x000fe200078e00ff */
[----:B------:R-:W3:Y:S01]  /*4ac0*/  LDCU.64 UR14, c[0x0][0x890] ;  /* 0x00011200ff0e77ac */ /* 0x000ee20008000a00 */
[----:B------:R-:W-:Y:S01]  /*4ad0*/  IMAD.MOV.U32 R28, RZ, RZ, RZ ;  /* 0x000000ffff1c7224 */ /* 0x000fe200078e00ff */
[----:B------:R-:W-:Y:S01]  /*4ae0*/  MOV R25, 0x2000 ;  /* 0x0000200000197802 */ /* 0x000fe20000000f00 */
[----:B------:R-:W-:Y:S01]  /*4af0*/  UPLOP3.LUT UP1, UPT, UPT, UPT, UPT, 0x40, 0x4 ;  /* 0x000000000004789c */ /* 0x000fe20003f2e870 */
[----:B------:R-:W4:Y:S08]  /*4b00*/  LDC R24, c[0x0][0x370] ;  /* 0x0000dc00ff187b82 */ /* 0x000f300000000800 */
[----:B------:R-:W4:Y:S01]  /*4b10*/  LDC R3, c[0x0][0xb0c] ;  /* 0x0002c300ff037b82 */ /* 0x000f220000000800 */
[----:B-1----:R-:W-:-:S03]  /*4b20*/  UISETP.NE.U32.AND UP3, UPT, UR4, URZ, UPT ;  /* 0x000000ff0400728c */ /* 0x002fc6000bf65070 */
[----:B------:R-:W-:Y:S01]  /*4b30*/  UMOV UR4, 0x400 ;  /* 0x0000040000047882 */ /* 0x000fe20000000000 */
[----:B------:R-:W-:Y:S02]  /*4b40*/  UISETP.NE.AND.EX UP3, UPT, UR5, URZ, UPT, UP3 ;  /* 0x000000ff0500728c */ /* 0x000fe4000bf65330 */
[----:B------:R-:W-:Y:S01]  /*4b50*/  ULEA UR4, UR46, UR4, 0x18 ;  /* 0x000000042e047291 */ /* 0x000fe2000f8ec0ff */
[----:B------:R-:W1:Y:S01]  /*4b60*/  LDC R18, c[0x0][0xb20] ;  /* 0x0002c800ff127b82 */ /* 0x000e620000000800 */
[----:B---3--:R-:W-:Y:S01]  /*4b70*/  UISETP.NE.U32.AND UP4, UPT, UR14, URZ, UPT ;  /* 0x000000ff0e00728c */ /* 0x008fe2000bf85070 */
[----:B--2---:R-:W-:Y:S01]  /*4b80*/  ISETP.NE.AND P1, PT, R0, 0x1, PT ;  /* 0x000000010000780c */ /* 0x004fe20003f25270 */
[----:B------:R-:W-:Y:S02]  /*4b90*/  UIADD3 UR5, UPT, UPT, UR4, 0x38, URZ ;  /* 0x0000003804057890 */ /* 0x000fe4000fffe0ff */
[----:B------:R-:W-:Y:S02]  /*4ba0*/  UIADD3 UR41, UPT, UPT, UR4, 0x20, URZ ;  /* 0x0000002004297890 */ /* 0x000fe4000fffe0ff */
[----:B------:R-:W-:Y:S01]  /*4bb0*/  UIADD3 UR33, UPT, UPT, UR4, 0x28, URZ ;  /* 0x0000002804217890 */ /* 0x000fe2000fffe0ff */
[----:B------:R-:W2:Y:S01]  /*4bc0*/  LDC.64 R30, c[0x0][0x348] ;  /* 0x0000d200ff1e7b82 */ /* 0x000ea20000000a00 */
[----:B------:R-:W-:-:S02]  /*4bd0*/  UIADD3 UR25, UPT, UPT, UR4, 0x30, URZ ;  /* 0x0000003004197890 */ /* 0x000fc4000fffe0ff */
[----:B------:R-:W-:Y:S02]  /*4be0*/  UPRMT UR13, UR46, 0x654, UR5 ;  /* 0x000006542e0d7896 */ /* 0x000fe40008000005 */
[----:B------:R-:W-:-:S03]  /*4bf0*/  UISETP.NE.AND.EX UP4, UPT, UR15, URZ, UPT, UP4 ;  /* 0x000000ff0f00728c */ /* 0x000fc6000bf85340 */
[----:B------:R-:W3:Y:S08]  /*4c00*/  LDC.64 R16, c[0x0][0xb10] ;  /* 0x0002c400ff107b82 */ /* 0x000ef00000000a00 */
[----:B------:R-:W1:Y:S08]  /*4c10*/  LDC.64 R6, c[0x0][0xb18] ;  /* 0x0002c600ff067b82 */ /* 0x000e700000000a00 */
[----:B------:R-:W1:Y:S08]  /*4c20*/  LDC.64 R4, c[0x0][0xb28] ;  /* 0x0002ca00ff047b82 */ /* 0x000e700000000a00 */
[----:B----4-:R-:W1:Y:S02]  /*4c30*/  LDC R19, c[0x0][0x374] ;  /* 0x0000dd00ff137b82 */ /* 0x010e640000000800 */
.L_x_98:
[C---:B------:R-:W-:Y:S02]  /*4c40*/  LEA R0, R28.reuse, UR4, 0x3 ;  /* 0x000000041c007c11 */ /* 0x040fe4000f8e18ff */
[----:B------:R-:W-:Y:S02]  /*4c50*/  SHF.L.U32 R2, R27, 0x1f, RZ ;  /* 0x0000001f1b027819 */ /* 0x000fe400000006ff */
[----:B------:R-:W-:Y:S02]  /*4c60*/  LEA R20, R28, UR4, 0x4 ;  /* 0x000000041c147c11 */ /* 0x000fe4000f8e20ff */
[----:B----4-:R-:W4:Y:S02]  /*4c70*/  SYNCS.PHASECHK.TRANS64.TRYWAIT P0, [R0+URZ+0x70], R2 ;  /* 0x00007002000075a7 */ /* 0x010f2400080011ff */
[----:B----4-:R-:W-:Y:S05]  /*4c80*/  @!P0 BRA `(.L_x_88) ;  /* 0x0000005800d48947 */ /* 0x010fea0003800000 */
.L_x_177:
[----:B------:R-:W-:Y:S01]  /*4c90*/  ISETP.GE.AND P0, PT, R40, 0x1, PT ;  /* 0x000000012800780c */ /* 0x000fe20003f06270 */
[----:B------:R-:W1:Y:S01]  /*4ca0*/  LDS.128 R20, [R20+0x100] ;  /* 0x0001000014147984 */ /* 0x000e620000000c00 */
[----:B----4-:R-:W-:Y:S01]  /*4cb0*/  VIADD R0, R0, 0x80 ;  /* 0x0000008000007836 */ /* 0x010fe20000000000 */
[----:B------:R-:W-:Y:S01]  /*4cc0*/  @!PT LDS RZ, [RZ] ;  /* 0x00000000fffff984 */ /* 0x000fe20000000800 */
[----:B------:R-:W-:Y:S01]  /*4cd0*/  @!PT LDS RZ, [RZ] ;  /* 0x00000000fffff984 */ /* 0x000fe20000000800 */
[----:B------:R-:W-:Y:S01]  /*4ce0*/  @!PT LDS RZ, [RZ] ;  /* 0x00000000fffff984 */ /* 0x000fe20000000800 */
[----:B------:R-:W-:Y:S01]  /*4cf0*/  @!PT LDS RZ, [RZ] ;  /* 0x00000000fffff984 */ /* 0x000fe20000000800 */
[----:B------:R4:W-:Y:S06]  /*4d00*/  MEMBAR.ALL.CTA ;  /* 0x0000000000007992 */ /* 0x0009ec0000008000 */
[----:B----4-:R-:W4:Y:S01]  /*4d10*/  FENCE.VIEW.ASYNC.S ;  /* 0x00000000000073c6 */ /* 0x010f220000000000 */
[----:B------:R-:W-:Y:S04]  /*4d20*/  PRMT R0, RZ, 0x654, R0 ;  /* 0x00000654ff007816 */ /* 0x000fe80000000000 */
[----:B----4-:R4:W-:Y:S01]  /*4d30*/  SYNCS.ARRIVE.TRANS64.RED.A1T0 RZ, [R0+URZ], RZ ;  /* 0x000000ff00ff79a7 */ /* 0x0109e200081004ff */
[----:B-1----:R-:W-:Y:S11]  /*4d40*/  LOP3.LUT P3, RZ, R22, 0x1, RZ, 0xc0, !PT ;  /* 0x0000000116ff7812 */ /* 0x002ff6000786c0ff */
[----:B------:R-:W-:Y:S02]  /*4d50*/  @!UPT UIADD3 URZ, UPT, UPT, URZ, URZ, URZ ;  /* 0x000000fffffff290 */ /* 0x000fe4000fffe0ff */
[----:B------:R-:W-:Y:S02]  /*4d60*/  @P3 MOV R11, R20 ;  /* 0x00000014000b3202 */ /* 0x000fe40000000f00 */
[----:B------:R-:W-:Y:S01]  /*4d70*/  @P3 LOP3.LUT R10, R21, 0xffff, RZ, 0xc0, !PT ;  /* 0x0000ffff150a3812 */ /* 0x000fe200078ec0ff */
[----:B----4-:R-:W-:Y:S06]  /*4d80*/  @!P0 BRA `(.L_x_89) ;  /* 0x0000000000a48947 */ /* 0x010fec0003800000 */
[-C--:B------:R-:W-:Y:S01]  /*4d90*/  IMAD.HI.U32 R0, R19, R7.reuse, RZ ;  /* 0x0000000713007227 */ /* 0x080fe200078e00ff */
[----:B------:R-:W-:Y:S02]  /*4da0*/  ISETP.NE.AND P0, PT, R6, 0x1, PT ;  /* 0x000000010600780c */ /* 0x000fe40003f05270 */
[----:B------:R-:W-:Y:S01]  /*4db0*/  ISETP.NE.AND P2, PT, R40, 0x1, PT ;  /* 0x000000012800780c */ /* 0x000fe20003f45270 */
[----:B---3--:R-:W-:Y:S01]  /*4dc0*/  IMAD.HI.U32 R9, R24, R16, RZ ;  /* 0x0000001018097227 */ /* 0x008fe200078e00ff */
[----:B------:R-:W-:Y:S02]  /*4dd0*/  SHF.R.U32.HI R0, RZ, R18, R0 ;  /* 0x00000012ff007219 */ /* 0x000fe40000011600 */
[----:B------:R-:W-:Y:S01]  /*4de0*/  ISETP.NE.AND P4, PT, R3, 0x1, PT ;  /* 0x000000010300780c */ /* 0x000fe20003f85270 */
[----:B------:R-:W-:Y:S01]  /*4df0*/  IMAD.HI.U32 R13, R10, R7, RZ ;  /* 0x000000070a0d7227 */ /* 0x000fe200078e00ff */
[----:B------:R-:W-:Y:S02]  /*4e00*/  SHF.R.U32.HI R9, RZ, R17, R9 ;  /* 0x00000011ff097219 */ /* 0x000fe40000011609 */
[----:B------:R-:W-:Y:S01]  /*4e10*/  SEL R0, R19, R0, !P0 ;  /* 0x0000000013007207 */ /* 0x000fe20004000000 */
[----:B------:R-:W-:Y:S01]  /*4e20*/  IMAD.HI.U32 R12, R11, R16, RZ ;  /* 0x000000100b0c7227 */ /* 0x000fe200078e00ff */
[----:B------:R-:W-:Y:S03]  /*4e30*/  SEL R9, R24, R9, !P4 ;  /* 0x0000000918097207 */ /* 0x000fe60006000000 */
[-C--:B------:R-:W-:Y:S01]  /*4e40*/  IMAD.HI.U32 R8, R0, R4.reuse, RZ ;  /* 0x0000000400087227 */ /* 0x080fe200078e00ff */
[----:B------:R-:W-:Y:S03]  /*4e50*/  SHF.R.U32.HI R12, RZ, R17, R12 ;  /* 0x00000011ff0c7219 */ /* 0x000fe6000001160c */
[----:B------:R-:W-:Y:S01]  /*4e60*/  IMAD.HI.U32 R2, R9, R4, RZ ;  /* 0x0000000409027227 */ /* 0x000fe200078e00ff */
[-C--:B------:R-:W-:Y:S02]  /*4e70*/  @P2 SHF.R.U32.HI R0, RZ, R5.reuse, R8 ;  /* 0x00000005ff002219 */ /* 0x080fe40000011608 */
[----:B------:R-:W-:Y:S02]  /*4e80*/  SHF.R.U32.HI R8, RZ, R18, R13 ;  /* 0x00000012ff087219 */ /* 0x000fe4000001160d */
[----:B------:R-:W-:Y:S01]  /*4e90*/  @P2 SHF.R.U32.HI R9, RZ, R5, R2 ;  /* 0x00000005ff092219 */ /* 0x000fe20000011602 */
[----:B------:R-:W-:Y:S01]  /*4ea0*/  IMAD R0, R40, R0, RZ ;  /* 0x0000000028007224 */ /* 0x000fe200078e02ff */
[----:B------:R-:W-:Y:S02]  /*4eb0*/  SEL R8, R10, R8, !P0 ;  /* 0x000000080a087207 */ /* 0x000fe40004000000 */
[----:B------:R-:W-:Y:S01]  /*4ec0*/  SEL R2, R11, R12, !P4 ;  /* 0x0000000c0b027207 */ /* 0x000fe20006000000 */
[----:B------:R-:W-:Y:S01]  /*4ed0*/  IMAD R12, R40, R9, RZ ;  /* 0x00000009280c7224 */ /* 0x000fe200078e02ff */
[C---:B------:R-:W-:Y:S01]  /*4ee0*/  ISETP.GE.AND P0, PT, R8.reuse, R0, PT ;  /* 0x000000000800720c */ /* 0x040fe20003f06270 */
[----:B------:R-:W-:Y:S03]  /*4ef0*/  IMAD.HI.U32 R0, R8, R4, RZ ;  /* 0x0000000408007227 */ /* 0x000fe600078e00ff */
[----:B------:R-:W-:Y:S02]  /*4f00*/  ISETP.GE.OR P0, PT, R2, R12, P0 ;  /* 0x0000000c0200720c */ /* 0x000fe40000706670 */
[-C--:B------:R-:W-:Y:S04]  /*4f10*/  SHF.R.U32.HI R0, RZ, R5.reuse, R0 ;  /* 0x00000005ff007219 */ /* 0x080fe80000011600 */
[----:B------:R-:W-:Y:S05]  /*4f20*/  SEL R13, R8, R0, !P2 ;  /* 0x00000000080d7207 */ /* 0x000fea0005000000 */
[----:B------:R-:W-:Y:S02]  /*4f30*/  IMAD.MOV R12, RZ, RZ, -R13 ;  /* 0x000000ffff0c7224 */ /* 0x000fe400078e0a0d */
[----:B------:R-:W-:Y:S04]  /*4f40*/  @!P0 IMAD.HI.U32 R0, R2, R4, RZ ;  /* 0x0000000402008227 */ /* 0x000fe800078e00ff */
[----:B------:R-:W-:Y:S01]  /*4f50*/  IMAD R12, R40, R12, R8 ;  /* 0x0000000c280c7224 */ /* 0x000fe200078e0208 */
[----:B------:R-:W-:Y:S04]  /*4f60*/  @!P0 SHF.R.U32.HI R0, RZ, R5, R0 ;  /* 0x00000005ff008219 */ /* 0x000fe80000011600 */
[----:B------:R-:W-:Y:S04]  /*4f70*/  @!P0 SEL R0, R2, R0, !P2 ;  /* 0x0000000002008207 */ /* 0x000fe80005000000 */
[----:B------:R-:W-:Y:S01]  /*4f80*/  @!P0 IADD3 R13, PT, PT, R13, -R0, RZ ;  /* 0x800000000d0d8210 */ /* 0x000fe20007ffe0ff */
[----:B------:R-:W-:Y:S01]  /*4f90*/  @!P0 IMAD R0, R9, R12, R0 ;  /* 0x0000000c09008224 */ /* 0x000fe200078e0200 */
[----:B------:R-:W-:Y:S01]  /*4fa0*/  IADD3 R9, PT, PT, -R8, RZ, RZ ;  /* 0x000000ff08097210 */ /* 0x000fe20007ffe1ff */
[--C-:B------:R-:W-:Y:S02]  /*4fb0*/  IMAD.MOV R12, RZ, RZ, -R2.reuse ;  /* 0x000000ffff0c7224 */ /* 0x100fe400078e0a02 */
[----:B------:R-:W-:Y:S02]  /*4fc0*/  @!P0 IMAD R8, R13, R40, R2 ;  /* 0x000000280d088224 */ /* 0x000fe400078e0202 */
[----:B------:R-:W-:Y:S02]  /*4fd0*/  @!P0 IMAD.MOV.U32 R2, RZ, RZ, R0 ;  /* 0x000000ffff028224 */ /* 0x000fe400078e0000 */
[----:B------:R-:W-:Y:S02]  /*4fe0*/  IMAD R11, R3, R12, R11 ;  /* 0x0000000c030b7224 */ /* 0x000fe400078e020b */
[----:B------:R-:W-:Y:S02]  /*4ff0*/  IMAD R10, R6, R9, R10 ;  /* 0x00000009060a7224 */ /* 0x000fe400078e020a */
[----:B------:R-:W-:Y:S02]  /*5000*/  IMAD R11, R2, R3, R11 ;  /* 0x00000003020b7224 */ /* 0x000fe400078e020b */
[----:B------:R-:W-:Y:S02]  /*5010*/  IMAD R10, R8, R6, R10 ;  /* 0x00000006080a7224 */ /* 0x000fe400078e020a */
.L_x_89:
[----:B------:R-:W-:Y:S05]  /*5020*/  BRA.U UP1, `(.L_x_90) ;  /* 0x0000000101107547 */ /* 0x000fea000b800000 */
[----:B------:R-:W-:Y:S04]  /*5030*/  MOV R2, UR37 ;  /* 0x0000002500027c02 */ /* 0x000fe80008000f00 */
[----:B------:R-:W-:Y:S04]  /*5040*/  SHF.L.U32 R2, R2, 0x1f, RZ ;  /* 0x0000001f02027819 */ /* 0x000fe800000006ff */
[----:B------:R-:W1:Y:S02]  /*5050*/  SYNCS.PHASECHK.TRANS64.TRYWAIT P0, [UR4+0x68], R2 ;  /* 0x00006802ff0075a7 */ /* 0x000e640008001104 */
[----:B-1----:R-:W-:Y:S05]  /*5060*/  @!P0 BRA `(.L_x_91) ;  /* 0x0000005400f08947 */ /* 0x002fea0003800000 */
.L_x_90:
[----:B------:R-:W-:Y:S02]  /*5070*/  R2UR UR42, R15 ;  /* 0x000000000f2a72ca */ /* 0x000fe400000e0000 */
[----:B------:R-:W-:Y:S02]  /*5080*/  R2UR UR43, R14 ;  /* 0x000000000e2b72ca */ /* 0x000fe400000e0000 */
[----:B------:R-:W-:Y:S02]  /*5090*/  ISETP.NE.U32.AND P2, PT, RZ, UR14, PT ;  /* 0x0000000eff007c0c */ /* 0x000fe4000bf45070 */
[----:B------:R-:W-:Y:S02]  /*50a0*/  SHF.L.U32 R14, R29, 0x1f, RZ ;  /* 0x0000001f1d0e7819 */ /* 0x000fe400000006ff */
[----:B------:R-:W-:Y:S05]  /*50b0*/  ISETP.NE.AND.EX P2, PT, RZ, UR15, PT, P2 ;  /* 0x0000000fff007c0c */ /* 0x000fea000bf45320 */
[----:B------:R-:W-:Y:S02]  /*50c0*/  USHF.L.U32 UR42, UR42, 0x8, URZ ;  /* 0x000000082a2a7899 */ /* 0x000fe400080006ff */
[----:B------:R-:W-:Y:S01]  /*50d0*/  USHF.L.U32 UR43, UR43, 0x6, URZ ;  /* 0x000000062b2b7899 */ /* 0x000fe200080006ff */
[----:B------:R-:W-:Y:S11]  /*50e0*/  BRA.U !UP4, `(.L_x_92) ;  /* 0x000000010c347547 */ /* 0x000ff6000b800000 */
[----:B------:R-:W-:Y:S01]  /*50f0*/  UPLOP3.LUT UP0, UPT, UPT, UPT, UP3, 0x80, 0x8 ;  /* 0x000000000008789c */ /* 0x000fe20003f0f030 */
[----:B-1----:R-:W-:Y:S02]  /*5100*/  HFMA2 R0, -RZ, RZ, 0, 5.9604644775390625e-08 ;  /* 0x00000001ff007431 */ /* 0x002fe400000001ff */
[----:B------:R-:W-:Y:S03]  /*5110*/  IMAD.MOV.U32 R92, RZ, RZ, 0x1 ;  /* 0x00000001ff5c7424 */ /* 0x000fe600078e00ff */
[----:B------:R-:W-:Y:S05]  /*5120*/  PLOP3.LUT P0, PT, PT, PT, UP0, 0x80, 0x8 ;  /* 0x000000000008781c */ /* 0x000fea0003f0f008 */
[----:B------:R-:W1:Y:S01]  /*5130*/  @UP0 LDCU.64 UR6, c[0x0][0x888] ;  /* 0x00011100ff0607ac */ /* 0x000e620008000a00 */
[----:B------:R-:W-:Y:S07]  /*5140*/  @UP0 UIMAD UR5, UR60, UR14, URZ ;  /* 0x0000000e3c0502a4 */ /* 0x000fee000f8e02ff */
[----:B------:R-:W-:Y:S01]  /*5150*/  @!P0 PRMT R92, R0, 0x7610, R92 ;  /* 0x00007610005c8816 */ /* 0x000fe2000000005c */
[----:B-1----:R-:W-:Y:S03]  /*5160*/  @UP0 UIMAD.WIDE UR6, UR5, 0x4, UR6 ;  /* 0x00000004050608a5 */ /* 0x002fe6000f8e0206 */
[----:B------:R-:W1:Y:S03]  /*5170*/  @!UP0 LDCU UR5, c[0x0][0x880] ;  /* 0x00011000ff0587ac */ /* 0x000e660008000800 */
[----:B------:R-:W-:Y:S01]  /*5180*/  IMAD.U32 R8, RZ, RZ, UR6 ;  /* 0x00000006ff087e24 */ /* 0x000fe2000f8e00ff */
[----:B------:R-:W-:Y:S05]  /*5190*/  MOV R9, UR7 ;  /* 0x0000000700097c02 */ /* 0x000fea0008000f00 */
[----:B-----5:R4:W5:Y:S02]  /*51a0*/  @P0 LDG.E R49, desc[UR52][R8.64] ;  /* 0x0000003408310981 */ /* 0x020964000c1e1900 */
[----:B-1--4-:R-:W-:Y:S07]  /*51b0*/  @!P0 IMAD.U32 R49, RZ, RZ, UR5 ;  /* 0x00000005ff318e24 */ /* 0x012fee000f8e00ff */
.L_x_92:
[----:B-----5:R-:W-:Y:S01]  /*51c0*/  @!P2 FSETP.EQ.AND P0, PT, R49, RZ, PT ;  /* 0x000000ff3100a20b */ /* 0x020fe20003f02000 */
[----:B------:R-:W-:Y:S01]  /*51d0*/  @!UPT UIADD3 URZ, UPT, UPT, URZ, URZ, URZ ;  /* 0x000000fffffff290 */ /* 0x000fe2000fffe0ff */
[----:B------:R-:W-:Y:S11]  /*51e0*/  @!P2 BRA `(.L_x_93) ;  /* 0x000000000014a947 */ /* 0x000ff60003800000 */
[----:B------:R-:W-:Y:S02]  /*51f0*/  LOP3.LUT P2, RZ, R92, 0xff, RZ, 0xc0, !PT ;  /* 0x000000ff5cff7812 */ /* 0x000fe4000784c0ff */
[----:B------:R-:W-:Y:S04]  /*5200*/  PLOP3.LUT P0, PT, PT, PT, UP0, 0x80, 0x8 ;  /* 0x000000000008781c */ /* 0x000fe80003f0f008 */
[----:B------:R-:W-:Y:S07]  /*5210*/  PLOP3.LUT P0, PT, P0, PT, PT, 0x8, 0x80 ;  /* 0x000000000080781c */ /* 0x000fee000070e170 */
[----:B------:R-:W-:Y:S11]  /*5220*/  @P2 FSETP.EQ.AND P0, PT, R49, RZ, PT ;  /* 0x000000ff3100220b */ /* 0x000ff60003f02000 */
[----:B------:R-:W-:Y:S02]  /*5230*/  @!UPT UIADD3 URZ, UPT, UPT, URZ, URZ, URZ ;  /* 0x000000fffffff290 */ /* 0x000fe4000fffe0ff */
.L_x_93:
[----:B------:R-:W4:Y:S01]  /*5240*/  SYNCS.PHASECHK.TRANS64.TRYWAIT P2, [UR4+0x40], R14 ;  /* 0x0000400eff0075a7 */ /* 0x000f220008041104 */
[----:B------:R-:W-:Y:S04]  /*5250*/  ELECT P4, URZ, PT ;  /* 0x0000000000ff782f */ /* 0x000fe80003880000 */
[----:B------:R-:W-:Y:S11]  /*5260*/  PLOP3.LUT P4, PT, P0, P4, PT, 0xf2, 0x2f ;  /* 0x00000000002f781c */ /* 0x000ff60000789e72 */
[----:B------:R-:W-:Y:S02]  /*5270*/  @!UPT UIADD3 URZ, UPT, UPT, URZ, URZ, URZ ;  /* 0x000000fffffff290 */ /* 0x000fe4000fffe0ff */
[----:B--2---:R-:W-:Y:S05]  /*5280*/  @!P4 IADD3 R8, P0, PT, R30, 0x580, RZ ;  /* 0x000005801e08c810 */ /* 0x004fea0007f1e0ff */
[----:B-1----:R-:W-:Y:S01]  /*5290*/  @!P4 IMAD.X R2, RZ, RZ, R31, P0 ;  /* 0x000000ffff02c224 */ /* 0x002fe200000e061f */
[----:B----4-:R-:W-:Y:S07]  /*52a0*/  @!P2 BRA `(.L_x_94) ;  /* 0x000000540078a947 */ /* 0x010fee0003800000 */
.L_x_180:
[----:B------:R-:W-:Y:S01]  /*52b0*/  @!P4 R2UR UR6, R8 ;  /* 0x000000000806c2ca */ /* 0x000fe200000e0000 */
[----:B------:R-:W-:Y:S01]  /*52c0*/  VOTEU.ALL UP1, P4 ;  /* 0x0000000000ff7886 */ /* 0x000fe20002020000 */
[----:B------:R-:W-:Y:S01]  /*52d0*/  @!P4 R2UR UR5, R2 ;  /* 0x000000000205c2ca */ /* 0x000fe200000e0000 */
[----:B------:R-:W-:Y:S01]  /*52e0*/  VOTEU.ALL UP2, P4 ;  /* 0x0000000000ff7886 */ /* 0x000fe20002040000 */
[----:B------:R-:W-:Y:S01]  /*52f0*/  UMOV UR16, 0x0 ;  /* 0x0000000000107882 */ /* 0x000fe20000000000 */
[----:B------:R-:W-:Y:S01]  /*5300*/  UMOV UR17, 0x10000000 ;  /* 0x1000000000117882 */ /* 0x000fe20000000000 */
[----:B------:R-:W-:Y:S01]  /*5310*/  @!UP1 UIADD3 UR40, UPT, UPT, UR4, 0x200, URZ ;  /* 0x0000020004289890 */ /* 0x000fe2000fffe0ff */
[----:B-1----:R-:W-:Y:S01]  /*5320*/  @!P4 IMAD.MOV.U32 R0, RZ, RZ, 0x2000 ;  /* 0x00002000ff00c424 */ /* 0x002fe200078e00ff */
[----:B------:R-:W-:Y:S01]  /*5330*/  UMOV UR44, UR60 ;  /* 0x0000003c002c7c82 */ /* 0x000fe20008000000 */
[----:B------:R-:W-:Y:S02]  /*5340*/  @!UP1 UIADD3 UR10, UPT, UPT, UR42, 0x80, URZ ;  /* 0x000000802a0a9890 */ /* 0x000fe4000fffe0ff */
[----:B------:R-:W-:Y:S02]  /*5350*/  @!UP1 UIADD3 UR8, UPT, UPT, UR4, 0x1200, URZ ;  /* 0x0000120004089890 */ /* 0x000fe4000fffe0ff */
[----:B------:R-:W-:Y:S01]  /*5360*/  IMAD.U32 R8, RZ, RZ, UR6 ;  /* 0x00000006ff087e24 */ /* 0x000fe2000f8e00ff */
[----:B------:R-:W-:Y:S01]  /*5370*/  VOTEU.ALL UP1, P4 ;  /* 0x0000000000ff7886 */ /* 0x000fe20002020000 */
[----:B------:R-:W-:Y:S01]  /*5380*/  IMAD.U32 R9, RZ, RZ, UR5 ;  /* 0x00000005ff097e24 */ /* 0x000fe2000f8e00ff */
[----:B------:R-:W-:Y:S01]  /*5390*/  UMOV UR9, UR41 ;  /* 0x0000002900097c82 */ /* 0x000fe20008000000 */
[----:B------:R-:W-:Y:S01]  /*53a0*/  UMOV UR11, UR43 ;  /* 0x0000002b000b7c82 */ /* 0x000fe20008000000 */
[----:B------:R-:W-:Y:S01]  /*53b0*/  @!P4 R2UR UR6, R8 ;  /* 0x000000000806c2ca */ /* 0x000fe200000e0000 */
[----:B------:R-:W-:Y:S01]  /*53c0*/  UMOV UR12, UR60 ;  /* 0x0000003c000c7c82 */ /* 0x000fe20008000000 */
[----:B------:R-:W-:Y:S01]  /*53d0*/  @!P4 R2UR UR7, R9 ;  /* 0x000000000907c2ca */ /* 0x000fe200000e0000 */
[----:B------:R-:W-:Y:S01]  /*53e0*/  UPRMT UR5, UR46, 0x654, UR41 ;  /* 0x000006542e057896 */ /* 0x000fe20008000029 */
[----:B------:R-:W-:Y:S05]  /*53f0*/  @!P4 IADD3 R8, P0, PT, R30, 0x580, RZ ;  /* 0x000005801e08c810 */ /* 0x000fea0007f1e0ff */
[----:B------:R-:W-:Y:S06]  /*5400*/  @!P4 IMAD.X R2, RZ, RZ, R31, P0 ;  /* 0x000000ffff02c224 */ /* 0x000fec00000e061f */
[----:B------:R1:W-:Y:S01]  /*5410*/  @!UP2 UTMALDG.3D [UR40], [UR6], desc[UR16] ;  /* 0x000010280600a5b4 */ /* 0x0003e20008011000 */
[----:B------:R1:W-:Y:S01]  /*5420*/  @!UP1 UTMALDG.3D [UR8], [UR6], desc[UR16] ;  /* 0x00001008060095b4 */ /* 0x0003e20008011000 */
[----:B------:R1:W-:Y:S01]  /*5430*/  @!P4 SYNCS.ARRIVE.TRANS64.RED.A0TR RZ, [UR4+0x20], R0 ;  /* 0x00002000ffffc9a7 */ /* 0x0003e20008300404 */
[----:B------:R-:W-:Y:S01]  /*5440*/  SYNCS.ARRIVE.TRANS64.RED.A1T0 RZ, [UR5], RZ ;  /* 0x000000ffffff79a7 */ /* 0x000fe20008100405 */
[----:B------:R-:W2:Y:S02]  /*5450*/  SYNCS.PHASECHK.TRANS64.TRYWAIT P2, [UR4+0x48], R14 ;  /* 0x0000480eff0075a7 */ /* 0x000ea40008041104 */
[----:B-12---:R-:W-:Y:S05]  /*5460*/  @!P2 BRA `(.L_x_95) ;  /* 0x000000540020a947 */ /* 0x006fea0003800000 */
.L_x_182:
        /* <DEDUP_REMOVED lines=8> */
[----:B------:R-:W-:Y:S01]  /*54f0*/  @!UP1 UIADD3 UR32, UPT, UPT, UR4, 0x2200, URZ ;  /* 0x0000220004209890 */ /* 0x000fe2000fffe0ff */
[----:B------:R-:W-:Y:S01]  /*5500*/  UMOV UR35, UR43 ;  /* 0x0000002b00237c82 */ /* 0x000fe20008000000 */
[----:B------:R-:W-:Y:S01]  /*5510*/  UMOV UR36, UR60 ;  /* 0x0000003c00247c82 */ /* 0x000fe20008000000 */
[----:B------:R-:W-:Y:S02]  /*5520*/  @!UP1 UIADD3 UR10, UPT, UPT, UR42, 0xa0, URZ ;  /* 0x000000a02a0a9890 */ /* 0x000fe4000fffe0ff */
[----:B------:R-:W-:Y:S01]  /*5530*/  IMAD.U32 R8, RZ, RZ, UR6 ;  /* 0x00000006ff087e24 */ /* 0x000fe2000f8e00ff */
[----:B------:R-:W-:Y:S01]  /*5540*/  @!UP1 UIADD3 UR8, UPT, UPT, UR4, 0x3200, URZ ;  /* 0x0000320004089890 */ /* 0x000fe2000fffe0ff */
[----:B------:R-:W-:Y:S01]  /*5550*/  IMAD.U32 R9, RZ, RZ, UR5 ;  /* 0x00000005ff097e24 */ /* 0x000fe2000f8e00ff */
[----:B------:R-:W-:Y:S01]  /*5560*/  VOTEU.ALL UP1, P4 ;  /* 0x0000000000ff7886 */ /* 0x000fe20002020000 */
[----:B------:R-:W-:Y:S01]  /*5570*/  UMOV UR9, UR33 ;  /* 0x0000002100097c82 */ /* 0x000fe20008000000 */
[----:B------:R-:W-:Y:S01]  /*5580*/  @!P4 R2UR UR6, R8 ;  /* 0x000000000806c2ca */ /* 0x000fe200000e0000 */
[----:B------:R-:W-:Y:S01]  /*5590*/  UMOV UR11, UR43 ;  /* 0x0000002b000b7c82 */ /* 0x000fe20008000000 */
[----:B------:R-:W-:Y:S01]  /*55a0*/  @!P4 R2UR UR7, R9 ;  /* 0x000000000907c2ca */ /* 0x000fe200000e0000 */
[----:B------:R-:W-:Y:S01]  /*55b0*/  UMOV UR12, UR60 ;  /* 0x0000003c000c7c82 */ /* 0x000fe20008000000 */
[----:B------:R-:W-:Y:S01]  /*55c0*/  UPRMT UR5, UR46, 0x654, UR33 ;  /* 0x000006542e057896 */ /* 0x000fe20008000021 */
[----:B------:R-:W-:Y:S05]  /*55d0*/  @!P4 IADD3 R8, P0, PT, R30, 0x580, RZ ;  /* 0x000005801e08c810 */ /* 0x000fea0007f1e0ff */
[----:B------:R-:W-:Y:S05]  /*55e0*/  @!P4 IMAD.X R2, RZ, RZ, R31, P0 ;  /* 0x000000ffff02c224 */ /* 0x000fea00000e061f */
[----:B------:R1:W-:Y:S01]  /*55f0*/  @!UP2 UTMALDG.3D [UR32], [UR6], desc[UR16] ;  /* 0x000010200600a5b4 */ /* 0x0003e20008011000 */
[----:B------:R1:W-:Y:S01]  /*5600*/  @!UP1 UTMALDG.3D [UR8], [UR6], desc[UR16] ;  /* 0x00001008060095b4 */ /* 0x0003e20008011000 */
[----:B------:R1:W-:Y:S01]  /*5610*/  @!P4 SYNCS.ARRIVE.TRANS64.RED.A0TR RZ, [UR4+0x28], R0 ;  /* 0x00002800ffffc9a7 */ /* 0x0003e20008300404 */
[----:B------:R-:W-:Y:S01]  /*5620*/  SYNCS.ARRIVE.TRANS64.RED.A1T0 RZ, [UR5], RZ ;  /* 0x000000ffffff79a7 */ /* 0x000fe20008100405 */
[----:B------:R-:W2:Y:S02]  /*5630*/  SYNCS.PHASECHK.TRANS64.TRYWAIT P2, [UR4+0x50], R14 ;  /* 0x0000500eff0075a7 */ /* 0x000ea40008041104 */
[----:B-12---:R-:W-:Y:S05]  /*5640*/  @!P2 BRA `(.L_x_96) ;  /* 0x0000005000c0a947 */ /* 0x006fea0003800000 */
.L_x_184:
[----:B------:R-:W2:Y:S01]  /*5650*/  LDC.64 R12, c[0x0][0xb18] ;  /* 0x0002c600ff0c7b82 */ /* 0x000ea20000000a00 */
[----:B------:R-:W-:Y:S01]  /*5660*/  @!P4 R2UR UR5, R2 ;  /* 0x000000000205c2ca */ /* 0x000fe200000e0000 */
[----:B------:R-:W-:Y:S01]  /*5670*/  VOTEU.ALL UP1, P4 ;  /* 0x0000000000ff7886 */ /* 0x000fe20002020000 */
[----:B------:R-:W-:Y:S01]  /*5680*/  @!P4 R2UR UR6, R8 ;  /* 0x000000000806c2ca */ /* 0x000fe200000e0000 */
[----:B------:R-:W-:Y:S01]  /*5690*/  VOTEU.ALL UP2, P4 ;  /* 0x0000000000ff7886 */ /* 0x000fe20002040000 */
[----:B------:R-:W-:Y:S03]  /*56a0*/  UMOV UR16, 0x0 ;  /* 0x0000000000107882 */ /* 0x000fe60000000000 */
[----:B------:R-:W4:Y:S01]  /*56b0*/  @!P1 LDC R2, c[0x0][0xb0c] ;  /* 0x0002c300ff029b82 */ /* 0x000f220000000800 */
[----:B------:R-:W-:Y:S01]  /*56c0*/  @!UP1 UIADD3 UR26, UPT, UPT, UR42, 0x40, URZ ;  /* 0x000000402a1a9890 */ /* 0x000fe2000fffe0ff */
[----:B-1----:R-:W-:Y:S01]  /*56d0*/  @!P4 IMAD.MOV.U32 R0, RZ, RZ, 0x2000 ;  /* 0x00002000ff00c424 */ /* 0x002fe200078e00ff */
[----:B------:R-:W-:Y:S01]  /*56e0*/  @!UP1 UIADD3 UR24, UPT, UPT, UR4, 0x4200, URZ ;  /* 0x0000420004189890 */ /* 0x000fe2000fffe0ff */
[----:B------:R-:W-:Y:S01]  /*56f0*/  @P3 SHF.R.U32.HI R26, RZ, 0x10, R21 ;  /* 0x00000010ff1a3819 */ /* 0x000fe20000011615 */
[----:B------:R-:W-:Y:S01]  /*5700*/  UMOV UR17, 0x10000000 ;  /* 0x1000000000117882 */ /* 0x000fe20000000000 */
[----:B------:R-:W-:Y:S01]  /*5710*/  UMOV UR27, UR43 ;  /* 0x0000002b001b7c82 */ /* 0x000fe20008000000 */
[----:B------:R-:W-:Y:S01]  /*5720*/  UMOV UR28, UR60 ;  /* 0x0000003c001c7c82 */ /* 0x000fe20008000000 */
[----:B------:R-:W-:Y:S01]  /*5730*/  IMAD.U32 R9, RZ, RZ, UR5 ;  /* 0x00000005ff097e24 */ /* 0x000fe2000f8e00ff */
[----:B------:R-:W-:Y:S01]  /*5740*/  @!UP1 UIADD3 UR10, UPT, UPT, UR42, 0xc0, URZ ;  /* 0x000000c02a0a9890 */ /* 0x000fe2000fffe0ff */
[----:B------:R-:W-:Y:S01]  /*5750*/  IMAD.U32 R8, RZ, RZ, UR6 ;  /* 0x00000006ff087e24 */ /* 0x000fe2000f8e00ff */
[----:B------:R-:W-:Y:S01]  /*5760*/  @!UP1 UIADD3 UR8, UPT, UPT, UR4, 0x5200, URZ ;  /* 0x0000520004089890 */ /* 0x000fe2000fffe0ff */
[----:B------:R-:W-:Y:S01]  /*5770*/  VIADD R28, R28, 0x1 ;  /* 0x000000011c1c7836 */ /* 0x000fe20000000000 */
[----:B------:R-:W-:Y:S01]  /*5780*/  @!P4 R2UR UR7, R9 ;  /* 0x000000000907c2ca */ /* 0x000fe200000e0000 */
[----:B------:R-:W-:Y:S01]  /*5790*/  VOTEU.ALL UP1, P4 ;  /* 0x0000000000ff7886 */ /* 0x000fe20002020000 */
[----:B------:R-:W-:Y:S01]  /*57a0*/  @!P4 R2UR UR6, R8 ;  /* 0x000000000806c2ca */ /* 0x000fe200000e0000 */
[----:B------:R-:W-:Y:S01]  /*57b0*/  UMOV UR9, UR25 ;  /* 0x0000001900097c82 */ /* 0x000fe20008000000 */
[----:B------:R-:W1:Y:S01]  /*57c0*/  LDC.64 R8, c[0x0][0xb10] ;  /* 0x0002c400ff087b82 */ /* 0x000e620000000a00 */
[----:B------:R-:W-:Y:S01]  /*57d0*/  UMOV UR11, UR43 ;  /* 0x0000002b000b7c82 */ /* 0x000fe20008000000 */
[----:B------:R-:W-:Y:S01]  /*57e0*/  UMOV UR12, UR60 ;  /* 0x0000003c000c7c82 */ /* 0x000fe20008000000 */
[----:B------:R-:W-:Y:S08]  /*57f0*/  UPRMT UR5, UR46, 0x654, UR25 ;  /* 0x000006542e057896 */ /* 0x000ff00008000019 */
[----:B------:R1:W-:Y:S01]  /*5800*/  @!UP2 UTMALDG.3D [UR24], [UR6], desc[UR16] ;  /* 0x000010180600a5b4 */ /* 0x0003e20008011000 */
[----:B------:R1:W-:Y:S01]  /*5810*/  @!UP1 UTMALDG.3D [UR8], [UR6], desc[UR16] ;  /* 0x00001008060095b4 */ /* 0x0003e20008011000 */
[----:B------:R5:W-:Y:S01]  /*5820*/  @!P4 SYNCS.ARRIVE.TRANS64.RED.A0TR RZ, [UR4+0x30], R0 ;  /* 0x00003000ffffc9a7 */ /* 0x000be20008300404 */
[C---:B-1----:R-:W-:Y:S01]  /*5830*/  @!P1 IMAD.HI.U32 R8, R11.reuse, R8, RZ ;  /* 0x000000080b089227 */ /* 0x042fe200078e00ff */
[----:B--2---:R-:W-:Y:S02]  /*5840*/  @!P1 ISETP.NE.AND P0, PT, R12, 0x1, PT ;  /* 0x000000010c00980c */ /* 0x004fe40003f05270 */
[----:B----4-:R-:W-:Y:S01]  /*5850*/  @!P1 ISETP.NE.AND P2, PT, R2, 0x1, PT ;  /* 0x000000010200980c */ /* 0x010fe20003f45270 */
[C---:B------:R-:W-:Y:S01]  /*5860*/  @!P1 IMAD.HI.U32 R13, R10.reuse, R13, RZ ;  /* 0x0000000d0a0d9227 */ /* 0x040fe200078e00ff */
[----:B------:R-:W-:Y:S04]  /*5870*/  @!P1 SHF.R.U32.HI R8, RZ, R9, R8 ;  /* 0x00000009ff089219 */ /* 0x000fe80000011608 */
[----:B------:R-:W-:Y:S01]  /*5880*/  @!P1 SEL R8, R11, R8, !P2 ;  /* 0x000000080b089207 */ /* 0x000fe20005000000 */
[----:B------:R-:W-:Y:S01]  /*5890*/  SYNCS.ARRIVE.TRANS64.RED.A1T0 RZ, [UR5], RZ ;  /* 0x000000ffffff79a7 */ /* 0x000fe20008100405 */
[----:B------:R-:W1:Y:S01]  /*58a0*/  SYNCS.PHASECHK.TRANS64.TRYWAIT P5, [UR4+0x58], R14 ;  /* 0x0000580eff0075a7 */ /* 0x000e6200080a1104 */
[----:B-----5:R-:W2:Y:S02]  /*58b0*/  @!P1 LDC R0, c[0x0][0xb20] ;  /* 0x0002c800ff009b82 */ /* 0x020ea40000000800 */
[----:B--2---:R-:W-:Y:S04]  /*58c0*/  @!P1 SHF.R.U32.HI R0, RZ, R0, R13 ;  /* 0x00000000ff009219 */ /* 0x004fe8000001160d */
[----:B------:R-:W-:Y:S05]  /*58d0*/  @!P1 SEL R9, R10, R0, !P0 ;  /* 0x000000000a099207 */ /* 0x000fea0004000000 */
[----:B------:R-:W-:Y:S02]  /*58e0*/  @!P1 IMAD.IADD R0, R9, 0x1, -R8 ;  /* 0x0000000109009824 */ /* 0x000fe400078e0a08 */
[----:B------:R-:W-:Y:S02]  /*58f0*/  @!P1 IMAD.IADD R8, R8, 0x1, -R9 ;  /* 0x0000000108089824 */ /* 0x000fe400078e0a09 */
[----:B------:R-:W-:Y:S02]  /*5900*/  @!P1 IMAD R11, R0, R2, R11 ;  /* 0x00000002000b9224 */ /* 0x000fe400078e020b */
[----:B------:R-:W-:Y:S01]  /*5910*/  @!P1 IMAD R10, R8, R12, R10 ;  /* 0x0000000c080a9224 */ /* 0x000fe200078e020a */
[----:B-1----:R-:W-:Y:S06]  /*5920*/  @!P5 BRA `(.L_x_97) ;  /* 0x000000500020d947 */ /* 0x002fec0003800000 */
.L_x_186:
[----:B------:R-:W-:Y:S01]  /*5930*/  @!P4 IADD3 R2, P0, PT, R30, 0x580, RZ ;  /* 0x000005801e02c810 */ /* 0x000fe20007f1e0ff */
[----:B------:R-:W-:Y:S01]  /*5940*/  VOTEU.ALL UP1, P4 ;  /* 0x0000000000ff7886 */ /* 0x000fe20002020000 */
[----:B------:R-:W-:Y:S01]  /*5950*/  VOTEU.ALL UP2, P4 ;  /* 0x0000000000ff7886 */ /* 0x000fe20002040000 */
[----:B------:R-:W-:Y:S01]  /*5960*/  UMOV UR22, 0x0 ;  /* 0x0000000000167882 */ /* 0x000fe20000000000 */
[----:B------:R-:W-:Y:S01]  /*5970*/  @!P4 R2UR UR6, R2 ;  /* 0x000000000206c2ca */ /* 0x000fe200000e0000 */
[----:B-1----:R-:W-:Y:S01]  /*5980*/  @!P4 IMAD.X R0, RZ, RZ, R31, P0 ;  /* 0x000000ffff00c224 */ /* 0x002fe200000e061f */
[----:B------:R-:W-:Y:S01]  /*5990*/  @!UP1 UIADD3 UR17, UPT, UPT, UR4, 0x38, URZ ;  /* 0x0000003804119890 */ /* 0x000fe2000fffe0ff */
[----:B------:R-:W-:Y:S01]  /*59a0*/  ISETP.NE.AND P0, PT, R28, 0x2, PT ;  /* 0x000000021c00780c */ /* 0x000fe20003f05270 */
[----:B------:R-:W-:Y:S01]  /*59b0*/  @!UP1 UIADD3 UR18, UPT, UPT, UR42, 0x60, URZ ;  /* 0x000000602a129890 */ /* 0x000fe2000fffe0ff */
[----:B------:R-:W-:Y:S01]  /*59c0*/  LOP3.LUT R29, R29, 0x1, RZ, 0x3c, !PT ;  /* 0x000000011d1d7812 */ /* 0x000fe200078e3cff */
[----:B------:R-:W-:Y:S01]  /*59d0*/  @!UP1 UIADD3 UR16, UPT, UPT, UR4, 0x6200, URZ ;  /* 0x0000620004109890 */ /* 0x000fe2000fffe0ff */
[----:B------:R-:W-:Y:S01]  /*59e0*/  @!P4 R2UR UR5, R0 ;  /* 0x000000000005c2ca */ /* 0x000fe200000e0000 */
[----:B------:R-:W-:Y:S01]  /*59f0*/  UMOV UR23, 0x10000000 ;  /* 0x1000000000177882 */ /* 0x000fe20000000000 */
[----:B------:R-:W-:Y:S01]  /*5a00*/  UMOV UR19, UR43 ;  /* 0x0000002b00137c82 */ /* 0x000fe20008000000 */
[----:B------:R-:W-:Y:S01]  /*5a10*/  UMOV UR20, UR60 ;  /* 0x0000003c00147c82 */ /* 0x000fe20008000000 */
[----:B------:R-:W-:Y:S01]  /*5a20*/  @!UP1 UIADD3 UR10, UPT, UPT, UR42, 0xe0, URZ ;  /* 0x000000e02a0a9890 */ /* 0x000fe2000fffe0ff */
[----:B------:R-:W-:Y:S01]  /*5a30*/  SEL R0, RZ, 0x1, P0 ;  /* 0x00000001ff007807 */ /* 0x000fe20000000000 */
[----:B------:R-:W-:Y:S01]  /*5a40*/  IMAD.U32 R8, RZ, RZ, UR6 ;  /* 0x00000006ff087e24 */ /* 0x000fe2000f8e00ff */
[----:B------:R-:W-:Y:S01]  /*5a50*/  @!UP1 UIADD3 UR8, UPT, UPT, UR4, 0x7200, URZ ;  /* 0x0000720004089890 */ /* 0x000fe2000fffe0ff */
[----:B------:R-:W-:Y:S01]  /*5a60*/  IMAD.IADD R15, R10, 0x1, R90 ;  /* 0x000000010a0f7824 */ /* 0x000fe200078e025a */
[----:B------:R-:W-:Y:S01]  /*5a70*/  VOTEU.ALL UP1, P4 ;  /* 0x0000000000ff7886 */ /* 0x000fe20002020000 */
[----:B------:R-:W-:Y:S01]  /*5a80*/  UMOV UR11, UR43 ;  /* 0x0000002b000b7c82 */ /* 0x000fe20008000000 */
[----:B------:R-:W-:Y:S01]  /*5a90*/  @!P4 R2UR UR6, R8 ;  /* 0x000000000806c2ca */ /* 0x000fe200000e0000 */
[----:B------:R-:W-:Y:S01]  /*5aa0*/  UMOV UR12, UR60 ;  /* 0x0000003c000c7c82 */ /* 0x000fe20008000000 */
[----:B------:R-:W-:Y:S01]  /*5ab0*/  IMAD.U32 R9, RZ, RZ, UR5 ;  /* 0x00000005ff097e24 */ /* 0x000fe2000f8e00ff */
[----:B------:R-:W-:Y:S01]  /*5ac0*/  UMOV UR9, UR17 ;  /* 0x0000001100097c82 */ /* 0x000fe20008000000 */
[----:B------:R-:W-:Y:S01]  /*5ad0*/  @P3 R2UR UR60, R26 ;  /* 0x000000001a3c32ca */ /* 0x000fe200000e0000 */
[----:B------:R-:W-:Y:S01]  /*5ae0*/  IMAD.IADD R14, R11, 0x1, R91 ;  /* 0x000000010b0e7824 */ /* 0x000fe200078e025b */
[----:B------:R-:W-:Y:S02]  /*5af0*/  LOP3.LUT R27, R27, R0, RZ, 0x3c, !PT ;  /* 0x000000001b1b7212 */ /* 0x000fe400078e3cff */
[----:B------:R-:W-:Y:S02]  /*5b00*/  @!P4 R2UR UR7, R9 ;  /* 0x000000000907c2ca */ /* 0x000fe400000e0000 */
[----:B------:R-:W-:Y:S11]  /*5b10*/  SEL R28, R28, RZ, P0 ;  /* 0x000000ff1c1c7207 */ /* 0x000ff60000000000 */
[----:B------:R4:W-:Y:S01]  /*5b20*/  @!UP2 UTMALDG.3D [UR16], [UR6], desc[UR22] ;  /* 0x000016100600a5b4 */ /* 0x0009e20008011000 */
[----:B------:R4:W-:Y:S01]  /*5b30*/  @!UP1 UTMALDG.3D [UR8], [UR6], desc[UR22] ;  /* 0x00001608060095b4 */ /* 0x0009e20008011000 */
[----:B------:R4:W-:Y:S01]  /*5b40*/  @!P4 SYNCS.ARRIVE.TRANS64.RED.A0TR RZ, [UR4+0x38], R25 ;  /* 0x00003819ffffc9a7 */ /* 0x0009e20008300404 */
[----:B------:R-:W-:Y:S01]  /*5b50*/  UPLOP3.LUT UP1, UPT, UPT, UPT, UPT, 0x80, 0x8 ;  /* 0x000000000008789c */ /* 0x000fe20003f2f070 */
[----:B------:R-:W-:Y:S01]  /*5b60*/  SYNCS.ARRIVE.TRANS64.RED.A1T0 RZ, [UR13], RZ ;  /* 0x000000ffffff79a7 */ /* 0x000fe2000810040d */
[----:B------:R-:W-:Y:S09]  /*5b70*/  @P3 BRA `(.L_x_98) ;  /* 0xfffffff000303947 */ /* 0x000ff2000383ffff */
[----:B------:R-:W-:-:S04]  /*5b80*/  SHF.L.U32 R2, R29, 0x1f, RZ ;  /* 0x0000001f1d027819 */ /* 0x000fc800000006ff */
[----:B------:R-:W1:Y:S02]  /*5b90*/  SYNCS.PHASECHK.TRANS64.TRYWAIT P0, [UR4+0x40], R2 ;  /* 0x00004002ff0075a7 */ /* 0x000e640008001104 */
[----:B-1----:R-:W-:Y:S05]  /*5ba0*/  @!P0 BRA `(.L_x_99) ;  /* 0x0000004c00988947 */ /* 0x002fea0003800000 */
.L_x_188:
[----:B------:R-:W2:Y:S02]  /*5bb0*/  SYNCS.PHASECHK.TRANS64.TRYWAIT P0, [UR4+0x48], R2 ;  /* 0x00004802ff0075a7 */ /* 0x000ea40008001104 */
[----:B--2---:R-:W-:Y:S05]  /*5bc0*/  @!P0 BRA `(.L_x_100) ;  /* 0x0000004c00a88947 */ /* 0x004fea0003800000 */
.L_x_190:
[----:B------:R-:W2:Y:S02]  /*5bd0*/  SYNCS.PHASECHK.TRANS64.TRYWAIT P0, [UR4+0x50], R2 ;  /* 0x00005002ff0075a7 */ /* 0x000ea40008001104 */
[----:B--2---:R-:W-:Y:S05]  /*5be0*/  @!P0 BRA `(.L_x_101) ;  /* 0x0000004c00b88947 */ /* 0x004fea0003800000 */
.L_x_192:
[----:B-1----:R-:W-:-:S07]  /*5bf0*/  MOV R0, UR4 ;  /* 0x0000000400007c02 */ /* 0x002fce0008000f00 */
.L_x_102:
[----:B-1----:R-:W-:-:S04]  /*5c00*/  SHF.L.U32 R2, R29, 0x1f, RZ ;  /* 0x0000001f1d027819 */ /* 0x002fc800000006ff */
[----:B------:R1:W2:Y:S03]  /*5c10*/  SYNCS.PHASECHK.TRANS64.TRYWAIT P0, [R0+URZ+0x58], R2 ;  /* 0x00005802000075a7 */ /* 0x0002a600080011ff */
[----:B--2---:R-:W-:Y:S05]  /*5c20*/  @!P0 NANOSLEEP.SYNCS 0x989680 ;  /* 0x009896800000895d */ /* 0x004fea0003900000 */
[----:B------:R-:W2:Y:S02]  /*5c30*/  @!P0 SYNCS.PHASECHK.TRANS64 P0, [R0+URZ+0x58], R2 ;  /* 0x00005802000085a7 */ /* 0x000ea400080010ff */
[----:B--2-4-:R-:W-:Y:S05]  /*5c40*/  @P0 EXIT ;  /* 0x000000000000094d */ /* 0x014fea0003800000 */
[----:B------:R-:W-:Y:S05]  /*5c50*/  BRA `(.L_x_102) ;  /* 0xfffffffc00e87947 */ /* 0x000fea000383ffff */
.L_x_87:
[----:B------:R-:W-:-:S06]  /*5c60*/  UISETP.GE.AND UP1, UPT, UR10, 0x4, UPT ;  /* 0x000000040a00788c */ /* 0x000fcc000bf26270 */
[----:B------:R-:W-:-:S13]  /*5c70*/  PLOP3.LUT P0, PT, PT, PT, UP1, 0x80, 0x8 ;  /* 0x000000000008781c */ /* 0x000fda0003f0f018 */
[----:B------:R-:W-:Y:S05]  /*5c80*/  @!P0 EXIT ;  /* 0x000000000000894d */ /* 0x000fea0003800000 */
[----:B------:R-:W-:Y:S01]  /*5c90*/  BAR.SYNC.DEFER_BLOCKING 0x6, 0xa0 ;  /* 0x0182800000007b1d */ /* 0x000fe20000010000 */
[C---:B------:R-:W-:Y:S01]  /*5ca0*/  IMAD.SHL.U32 R4, R105.reuse, 0x20, RZ ;  /* 0x0000002069047824 */ /* 0x040fe200078e00ff */
[C---:B------:R-:W-:Y:S01]  /*5cb0*/  SHF.L.U32 R3, R96.reuse, 0x15, RZ ;  /* 0x0000001560037819 */ /* 0x040fe200000006ff */
[----:B------:R-:W-:Y:S01]  /*5cc0*/  IMAD.SHL.U32 R5, R96, 0x400, RZ ;  /* 0x0000040060057824 */ /* 0x000fe200078e00ff */
[C---:B------:R-:W-:Y:S01]  /*5cd0*/  LOP3.LUT R106, R105.reuse, 0x60, RZ, 0xc0, !PT ;  /* 0x00000060696a7812 */ /* 0x040fe200078ec0ff */
[C---:B------:R-:W-:Y:S01]  /*5ce0*/  IMAD.SHL.U32 R2, R105.reuse, 0x4, RZ ;  /* 0x0000000469027824 */ /* 0x040fe200078e00ff */
[----:B------:R-:W-:Y:S02]  /*5cf0*/  UMOV UR36, 0x400 ;  /* 0x0000040000247882 */ /* 0x000fe40000000000 */
[----:B------:R-:W1:Y:S01]  /*5d00*/  LDC R95, c[0x0][0x370] ;  /* 0x0000dc00ff5f7b82 */ /* 0x000e620000000800 */
[----:B------:R-:W-:Y:S01]  /*5d10*/  ULEA UR36, UR46, UR36, 0x18 ;  /* 0x000000242e247291 */ /* 0x000fe2000f8ec0ff */
[C---:B------:R-:W-:Y:S01]  /*5d20*/  LOP3.LUT R104, R4.reuse, 0xb20, RZ, 0xc0, !PT ;  /* 0x00000b2004687812 */ /* 0x040fe200078ec0ff */
[----:B------:R-:W-:Y:S01]  /*5d30*/  IMAD.U32 R46, R105, 0x10000, RZ ;  /* 0x00010000692e7824 */ /* 0x000fe200078e00ff */
[----:B------:R-:W-:Y:S01]  /*5d40*/  LOP3.LUT R4, R4, 0xc0, RZ, 0xc0, !PT ;  /* 0x000000c004047812 */ /* 0x000fe200078ec0ff */
[----:B------:R-:W-:Y:S01]  /*5d50*/  UIADD3 UR4, UPT, UPT, UR36, 0x200, URZ ;  /* 0x0000020024047890 */ /* 0x000fe2000fffe0ff */
[----:B------:R-:W-:Y:S01]  /*5d60*/  LOP3.LUT R104, R104, 0x400, R5, 0xf8, !PT ;  /* 0x0000040068687812 */ /* 0x000fe200078ef805 */
[----:B------:R-:W-:Y:S01]  /*5d70*/  HFMA2 R45, -RZ, RZ, 0, 0 ;  /* 0x00000000ff2d7431 */ /* 0x000fe200000001ff */
[----:B------:R-:W2:Y:S01]  /*5d80*/  LDC R42, c[0x0][0xb0c] ;  /* 0x0002c300ff2a7b82 */ /* 0x000ea20000000800 */
[----:B------:R-:W-:Y:S01]  /*5d90*/  LOP3.LUT R2, R4, 0x18, R2, 0xf8, !PT ;  /* 0x0000001804027812 */ /* 0x000fe200078ef802 */
[----:B------:R-:W-:Y:S01]  /*5da0*/  IMAD.MOV.U32 R101, RZ, RZ, 0x1 ;  /* 0x00000001ff657424 */ /* 0x000fe200078e00ff */
[----:B------:R-:W-:Y:S01]  /*5db0*/  LOP3.LUT R3, R3, 0x200000, RZ, 0xc0, !PT ;  /* 0x0020000003037812 */ /* 0x000fe200078ec0ff */
[----:B------:R-:W-:Y:S01]  /*5dc0*/  IMAD.MOV.U32 R100, RZ, RZ, RZ ;  /* 0x000000ffff647224 */ /* 0x000fe200078e00ff */
[----:B------:R-:W-:Y:S01]  /*5dd0*/  LOP3.LUT R104, R104, R2, RZ, 0xfc, !PT ;  /* 0x0000000268687212 */ /* 0x000fe200078efcff */
[----:B------:R-:W-:Y:S01]  /*5de0*/  IMAD.MOV.U32 R109, RZ, RZ, RZ ;  /* 0x000000ffff6d7224 */ /* 0x000fe200078e00ff */
[----:B------:R-:W-:Y:S01]  /*5df0*/  MOV R97, UR4 ;  /* 0x0000000400617c02 */ /* 0x000fe20008000f00 */
[----:B------:R-:W3:Y:S01]  /*5e00*/  LDC R93, c[0x0][0xb20] ;  /* 0x0002c800ff5d7b82 */ /* 0x000ee20000000800 */
[----:B------:R-:W4:Y:S01]  /*5e10*/  LDS R0, [UR36+0x120] ;  /* 0x00012024ff007984 */ /* 0x000f220008000800 */
[----:B------:R-:W-:Y:S01]  /*5e20*/  LOP3.LUT R103, R105, 0x2, RZ, 0xc0, !PT ;  /* 0x0000000269677812 */ /* 0x000fe200078ec0ff */
[----:B------:R-:W1:Y:S01]  /*5e30*/  LDCU.64 UR50, c[0x0][0x348] ;  /* 0x00006900ff3277ac */ /* 0x000e620008000a00 */
[----:B------:R-:W-:Y:S01]  /*5e40*/  LOP3.LUT R46, R3, 0x400000, R46, 0xf8, !PT ;  /* 0x00400000032e7812 */ /* 0x000fe200078ef82e */
[----:B------:R-:W-:Y:S01]  /*5e50*/  IMAD R104, R104, 0x2, R97 ;  /* 0x0000000268687824 */ /* 0x000fe200078e0261 */
[----:B------:R-:W-:Y:S01]  /*5e60*/  LOP3.LUT R105, R105, 0x4, RZ, 0xc0, !PT ;  /* 0x0000000469697812 */ /* 0x000fe200078ec0ff */
[----:B------:R-:W1:Y:S01]  /*5e70*/  LDCU.64 UR44, c[0x0][0x888] ;  /* 0x00011100ff2c77ac */ /* 0x000e620008000a00 */
[----:B------:R-:W1:Y:S01]  /*5e80*/  LDC R41, c[0x0][0xb30] ;  /* 0x0002cc00ff297b82 */ /* 0x000e620000000800 */
[----:B------:R-:W-:Y:S01]  /*5e90*/  MOV R99, RZ ;  /* 0x000000ff00637202 */ /* 0x000fe20000000f00 */
[--C-:B------:R-:W-:Y:S01]  /*5ea0*/  IMAD R103, R103, -0x10, R104.reuse ;  /* 0xfffffff067677824 */ /* 0x100fe200078e0268 */
[----:B------:R-:W1:Y:S01]  /*5eb0*/  LDCU.64 UR48, c[0x0][0x890] ;  /* 0x00011200ff3077ac */ /* 0x000e620008000a00 */
[----:B------:R-:W-:Y:S01]  /*5ec0*/  IMAD R102, R105, -0x10, R104 ;  /* 0xfffffff069667824 */ /* 0x000fe200078e0268 */
[----:B------:R-:W-:-:S03]  /*5ed0*/  UMOV UR39, URZ ;  /* 0x000000ff00277c82 */ /* 0x000fc60008000000 */
[----:B------:R-:W1:Y:S01]  /*5ee0*/  LDC.64 R88, c[0x0][0xb10] ;  /* 0x0002c400ff587b82 */ /* 0x000e620000000a00 */
[----:B------:R-:W-:-:S07]  /*5ef0*/  UMOV UR37, URZ ;  /* 0x000000ff00257c82 */ /* 0x000fce0008000000 */
[----:B------:R-:W1:Y:S08]  /*5f00*/  LDC.64 R38, c[0x0][0xb18] ;  /* 0x0002c600ff267b82 */ /* 0x000e700000000a00 */
[----:B------:R-:W1:Y:S08]  /*5f10*/  LDC.64 R36, c[0x0][0xb28] ;  /* 0x0002ca00ff247b82 */ /* 0x000e700000000a00 */
[----:B------:R-:W1:Y:S01]  /*5f20*/  LDC.64 R86, c[0x0][0x8b0] ;  /* 0x00022c00ff567b82 */ /* 0x000e620000000a00 */
[----:B----4-:R-:W-:-:S07]  /*5f30*/  IMAD.IADD R46, R0, 0x1, R46 ;  /* 0x00000001002e7824 */ /* 0x010fce00078e022e */
[----:B------:R-:W4:Y:S08]  /*5f40*/  LDC.64 R84, c[0x0][0x8a8] ;  /* 0x00022a00ff547b82 */ /* 0x000f300000000a00 */
[----:B--23--:R-:W1:Y:S02]  /*5f50*/  LDC R94, c[0x0][0x374] ;  /* 0x0000dd00ff5e7b82 */ /* 0x00ce640000000800 */
.L_x_146:
[----:B------:R-:W-:Y:S02]  /*5f60*/  LEA R0, R109, UR36, 0x3 ;  /* 0x000000246d007c11 */ /* 0x000fe4000f8e18ff */
[----:B------:R-:W-:Y:S02]  /*5f70*/  SHF.L.U32 R2, R99, 0x1f, RZ ;  /* 0x0000001f63027819 */ /* 0x000fe400000006ff */
[----:B-1----:R-:W-:Y:S02]  /*5f80*/  LEA R16, R109, UR36, 0x4 ;  /* 0x000000246d107c11 */ /* 0x002fe4000f8e20ff */
[----:B------:R-:W2:Y:S02]  /*5f90*/  SYNCS.PHASECHK.TRANS64.TRYWAIT P0, [R0+URZ+0x70], R2 ;  /* 0x00007002000075a7 */ /* 0x000ea400080011ff */
[----:B--23--:R-:W-:Y:S05]  /*5fa0*/  @!P0 BRA `(.L_x_103) ;  /* 0x0000004800e08947 */ /* 0x00cfea0003800000 */
.L_x_193:
[----:B------:R-:W3:Y:S01]  /*5fb0*/  LDC.64 R10, c[0x0][0xb10] ;  /* 0x0002c400ff0a7b82 */ /* 0x000ee20000000a00 */
[----:B------:R-:W4:Y:S01]  /*5fc0*/  LDS.128 R16, [R16+0x100] ;  /* 0x0001000010107984 */ /* 0x000f220000000c00 */
[----:B-1----:R-:W-:Y:S01]  /*5fd0*/  ISETP.NE.AND P1, PT, R41, 0x1, PT ;  /* 0x000000012900780c */ /* 0x002fe20003f25270 */
[----:B--2---:R-:W-:Y:S01]  /*5fe0*/  VIADD R0, R0, 0x80 ;  /* 0x0000008000007836 */ /* 0x004fe20000000000 */
[----:B------:R-:W-:Y:S04]  /*5ff0*/  ISETP.GE.AND P0, PT, R40, 0x1, PT ;  /* 0x000000012800780c */ /* 0x000fe80003f06270 */
[----:B------:R-:W1:Y:S01]  /*6000*/  LDC.64 R8, c[0x0][0xb18] ;  /* 0x0002c600ff087b82 */ /* 0x000e620000000a00 */
[----:B------:R-:W-:Y:S01]  /*6010*/  PRMT R0, RZ, 0x654, R0 ;  /* 0x00000654ff007816 */ /* 0x000fe20000000000 */
[----:B------:R-:W-:Y:S01]  /*6020*/  @!PT LDS RZ, [RZ] ;  /* 0x00000000fffff984 */ /* 0x000fe20000000800 */
[----:B------:R-:W-:Y:S01]  /*6030*/  @!PT LDS RZ, [RZ] ;  /* 0x00000000fffff984 */ /* 0x000fe20000000800 */
[----:B------:R-:W-:Y:S01]  /*6040*/  @!PT LDS RZ, [RZ] ;  /* 0x00000000fffff984 */ /* 0x000fe20000000800 */
[----:B------:R-:W-:Y:S01]  /*6050*/  @!PT LDS RZ, [RZ] ;  /* 0x00000000fffff984 */ /* 0x000fe20000000800 */
[----:B------:R2:W-:Y:S06]  /*6060*/  MEMBAR.ALL.CTA ;  /* 0x0000000000007992 */ /* 0x0005ec0000008000 */
[----:B--2---:R-:W2:Y:S01]  /*6070*/  FENCE.VIEW.ASYNC.S ;  /* 0x00000000000073c6 */ /* 0x004ea20000000000 */
[----:B------:R-:W1:Y:S08]  /*6080*/  @!P1 LDC R12, c[0x0][0xb20] ;  /* 0x0002c800ff0c9b82 */ /* 0x000e700000000800 */
[----:B------:R-:W1:Y:S01]  /*6090*/  @!P1 LDC R7, c[0x0][0xb0c] ;  /* 0x0002c300ff079b82 */ /* 0x000e620000000800 */
[----:B--2---:R2:W-:Y:S01]  /*60a0*/  SYNCS.ARRIVE.TRANS64.RED.A1T0 RZ, [R0+URZ], RZ ;  /* 0x000000ff00ff79a7 */ /* 0x0045e200081004ff */
[----:B----4-:R-:W-:Y:S04]  /*60b0*/  LOP3.LUT P4, RZ, R18, 0x1, RZ, 0xc0, !PT ;  /* 0x0000000112ff7812 */ /* 0x010fe8000788c0ff */
[----:B------:R-:W-:Y:S09]  /*60c0*/  P2R R107, PR, RZ, 0x10 ;  /* 0x00000010ff6b7803 */ /* 0x000ff20000000000 */
[----:B------:R-:W-:Y:S02]  /*60d0*/  @P4 MOV R44, R16 ;  /* 0x00000010002c4202 */ /* 0x000fe40000000f00 */
[----:B------:R-:W-:Y:S01]  /*60e0*/  @P4 LOP3.LUT R43, R17, 0xffff, RZ, 0xc0, !PT ;  /* 0x0000ffff112b4812 */ /* 0x000fe200078ec0ff */
[----:B--23--:R-:W-:Y:S06]  /*60f0*/  @!P0 BRA `(.L_x_104) ;  /* 0x0000000000a48947 */ /* 0x00cfec0003800000 */
[----:B------:R-:W-:Y:S01]  /*6100*/  IMAD.HI.U32 R0, R94, R39, RZ ;  /* 0x000000275e007227 */ /* 0x000fe200078e00ff */
[----:B------:R-:W-:Y:S02]  /*6110*/  ISETP.NE.AND P0, PT, R38, 0x1, PT ;  /* 0x000000012600780c */ /* 0x000fe40003f05270 */
[----:B------:R-:W-:Y:S01]  /*6120*/  ISETP.NE.AND P2, PT, R40, 0x1, PT ;  /* 0x000000012800780c */ /* 0x000fe20003f45270 */
[----:B------:R-:W-:Y:S01]  /*6130*/  IMAD.HI.U32 R4, R95, R88, RZ ;  /* 0x000000585f047227 */ /* 0x000fe200078e00ff */
[----:B------:R-:W-:Y:S02]  /*6140*/  SHF.R.U32.HI R0, RZ, R93, R0 ;  /* 0x0000005dff007219 */ /* 0x000fe40000011600 */
[----:B------:R-:W-:Y:S01]  /*6150*/  ISETP.NE.AND P3, PT, R42, 0x1, PT ;  /* 0x000000012a00780c */ /* 0x000fe20003f65270 */
[----:B------:R-:W-:Y:S01]  /*6160*/  IMAD.HI.U32 R6, R43, R39, RZ ;  /* 0x000000272b067227 */ /* 0x000fe200078e00ff */
[-C--:B------:R-:W-:Y:S02]  /*6170*/  SHF.R.U32.HI R4, RZ, R89.reuse, R4 ;  /* 0x00000059ff047219 */ /* 0x080fe40000011604 */
[----:B------:R-:W-:Y:S01]  /*6180*/  SEL R0, R94, R0, !P0 ;  /* 0x000000005e007207 */ /* 0x000fe20004000000 */
[----:B------:R-:W-:Y:S01]  /*6190*/  IMAD.HI.U32 R5, R44, R88, RZ ;  /* 0x000000582c057227 */ /* 0x000fe200078e00ff */
[----:B------:R-:W-:Y:S03]  /*61a0*/  SEL R4, R95, R4, !P3 ;  /* 0x000000045f047207 */ /* 0x000fe60005800000 */
[-C--:B------:R-:W-:Y:S01]  /*61b0*/  IMAD.HI.U32 R3, R0, R36.reuse, RZ ;  /* 0x0000002400037227 */ /* 0x080fe200078e00ff */
[----:B------:R-:W-:Y:S03]  /*61c0*/  SHF.R.U32.HI R5, RZ, R89, R5 ;  /* 0x00000059ff057219 */ /* 0x000fe60000011605 */
[----:B------:R-:W-:Y:S01]  /*61d0*/  IMAD.HI.U32 R2, R4, R36, RZ ;  /* 0x0000002404027227 */ /* 0x000fe200078e00ff */
[----:B------:R-:W-:Y:S02]  /*61e0*/  @P2 SHF.R.U32.HI R0, RZ, R37, R3 ;  /* 0x00000025ff002219 */ /* 0x000fe40000011603 */
[----:B------:R-:W-:Y:S02]  /*61f0*/  SHF.R.U32.HI R3, RZ, R93, R6 ;  /* 0x0000005dff037219 */ /* 0x000fe40000011606 */
[----:B------:R-:W-:Y:S01]  /*6200*/  @P2 SHF.R.U32.HI R4, RZ, R37, R2 ;  /* 0x00000025ff042219 */ /* 0x000fe20000011602 */
[----:B------:R-:W-:Y:S01]  /*6210*/  IMAD R0, R40, R0, RZ ;  /* 0x0000000028007224 */ /* 0x000fe200078e02ff */
[----:B------:R-:W-:Y:S02]  /*6220*/  SEL R3, R43, R3, !P0 ;  /* 0x000000032b037207 */ /* 0x000fe40004000000 */
[----:B------:R-:W-:Y:S01]  /*6230*/  SEL R2, R44, R5, !P3 ;  /* 0x000000052c027207 */ /* 0x000fe20005800000 */
[----:B------:R-:W-:Y:S01]  /*6240*/  IMAD R5, R40, R4, RZ ;  /* 0x0000000428057224 */ /* 0x000fe200078e02ff */
[C---:B------:R-:W-:Y:S01]  /*6250*/  ISETP.GE.AND P0, PT, R3.reuse, R0, PT ;  /* 0x000000000300720c */ /* 0x040fe20003f06270 */
[C---:B------:R-:W-:Y:S03]  /*6260*/  IMAD.HI.U32 R0, R3.reuse, R36, RZ ;  /* 0x0000002403007227 */ /* 0x040fe600078e00ff */
[C---:B------:R-:W-:Y:S02]  /*6270*/  ISETP.GE.OR P0, PT, R2.reuse, R5, P0 ;  /* 0x000000050200720c */ /* 0x040fe40000706670 */
[----:B------:R-:W-:Y:S04]  /*6280*/  SHF.R.U32.HI R0, RZ, R37, R0 ;  /* 0x00000025ff007219 */ /* 0x000fe80000011600 */
[C---:B------:R-:W-:Y:S05]  /*6290*/  SEL R6, R3.reuse, R0, !P2 ;  /* 0x0000000003067207 */ /* 0x040fea0005000000 */
        /* <DEDUP_REMOVED lines=14> */
[----:B------:R-:W-:Y:S07]  /*6380*/  IMAD R43, R3, R38, R43 ;  /* 0x00000026032b7224 */ /* 0x000fee00078e022b */
.L_x_104:
[----:B-1----:R-:W-:Y:S01]  /*6390*/  @!P1 ISETP.NE.AND P0, PT, R8, 0x1, PT ;  /* 0x000000010800980c */ /* 0x002fe20003f05270 */
[----:B------:R-:W-:Y:S01]  /*63a0*/  @!P1 IMAD.HI.U32 R2, R43, R9, RZ ;  /* 0x000000092b029227 */ /* 0x000fe200078e00ff */
[----:B------:R-:W-:Y:S01]  /*63b0*/  R2UR UR5, R14 ;  /* 0x000000000e0572ca */ /* 0x000fe200000e0000 */
[----:B------:R-:W-:Y:S01]  /*63c0*/  BSSY.RECONVERGENT B6, `(.L_x_105) ;  /* 0x0000031000067945 */ /* 0x000fe20003800200 */
[----:B------:R-:W-:Y:S01]  /*63d0*/  R2UR UR4, R15 ;  /* 0x000000000f0472ca */ /* 0x000fe200000e0000 */
[C---:B------:R-:W-:Y:S01]  /*63e0*/  @!P1 IMAD.HI.U32 R0, R44.reuse, R10, RZ ;  /* 0x0000000a2c009227 */ /* 0x040fe200078e00ff */
[----:B------:R-:W-:Y:S02]  /*63f0*/  @!P1 SHF.R.U32.HI R2, RZ, R12, R2 ;  /* 0x0000000cff029219 */ /* 0x000fe40000011602 */
[----:B------:R-:W-:Y:S01]  /*6400*/  @!P1 ISETP.NE.AND P2, PT, R7, 0x1, PT ;  /* 0x000000010700980c */ /* 0x000fe20003f45270 */
[----:B------:R-:W-:Y:S01]  /*6410*/  VIADD R109, R109, 0x1 ;  /* 0x000000016d6d7836 */ /* 0x000fe20000000000 */
[----:B------:R-:W-:Y:S02]  /*6420*/  @!P1 SEL R2, R43, R2, !P0 ;  /* 0x000000022b029207 */ /* 0x000fe40004000000 */
[----:B------:R-:W-:Y:S02]  /*6430*/  @!P1 SHF.R.U32.HI R0, RZ, R11, R0 ;  /* 0x0000000bff009219 */ /* 0x000fe40000011600 */
[----:B------:R-:W-:Y:S01]  /*6440*/  LOP3.LUT P0, RZ, R97, 0x1b0, RZ, 0xc0, !PT ;  /* 0x000001b061ff7812 */ /* 0x000fe2000780c0ff */
[----:B------:R-:W-:Y:S01]  /*6450*/  USHF.L.U32 UR42, UR5, 0x6, URZ ;  /* 0x00000006052a7899 */ /* 0x000fe200080006ff */
[----:B------:R-:W-:Y:S01]  /*6460*/  @!P1 SEL R3, R44, R0, !P2 ;  /* 0x000000002c039207 */ /* 0x000fe20005000000 */
[----:B------:R-:W-:Y:S01]  /*6470*/  USHF.L.U32 UR41, UR4, 0x8, URZ ;  /* 0x0000000804297899 */ /* 0x000fe200080006ff */
[----:B------:R-:W-:Y:S03]  /*6480*/  @P4 SHF.R.U32.HI R98, RZ, 0x10, R17 ;  /* 0x00000010ff624819 */ /* 0x000fe60000011611 */
[----:B------:R-:W-:Y:S02]  /*6490*/  @!P1 IMAD.IADD R0, R2, 0x1, -R3 ;  /* 0x0000000102009824 */ /* 0x000fe400078e0a03 */
[----:B------:R-:W-:Y:S02]  /*64a0*/  @!P1 IMAD.IADD R2, R3, 0x1, -R2 ;  /* 0x0000000103029824 */ /* 0x000fe400078e0a02 */
[----:B------:R-:W-:Y:S02]  /*64b0*/  @!P1 IMAD R44, R0, R7, R44 ;  /* 0x00000007002c9224 */ /* 0x000fe400078e022c */
[----:B------:R-:W-:Y:S01]  /*64c0*/  @!P1 IMAD R43, R2, R8, R43 ;  /* 0x00000008022b9224 */ /* 0x000fe200078e022b */
[----:B------:R-:W-:Y:S06]  /*64d0*/  @!P0 BRA `(.L_x_106) ;  /* 0x00000000007c8947 */ /* 0x000fec0003800000 */
[----:B------:R-:W1:Y:S01]  /*64e0*/  LDCU.64 UR8, c[0x4][0x80] ;  /* 0x01001000ff0877ac */ /* 0x000e620008000a00 */
[----:B------:R-:W-:Y:S01]  /*64f0*/  MOV R2, 0x0 ;  /* 0x0000000000027802 */ /* 0x000fe20000000f00 */
[----:B------:R-:W-:Y:S02]  /*6500*/  HFMA2 R12, -RZ, RZ, 0, 5.9604644775390625e-08 ;  /* 0x00000001ff0c7431 */ /* 0x000fe400000001ff */
[----:B------:R-:W-:Y:S01]  /*6510*/  IMAD.MOV.U32 R8, RZ, RZ, 0x70 ;  /* 0x00000070ff087424 */ /* 0x000fe200078e00ff */
[----:B------:R2:W3:Y:S01]  /*6520*/  LDC.64 R14, c[0x4][R2] ;  /* 0x01000000020e7b82 */ /* 0x0004e20000000a00 */
[----:B------:R-:W4:Y:S01]  /*6530*/  LDCU.64 UR6, c[0x4][0x88] ;  /* 0x01001100ff0677ac */ /* 0x000f220008000a00 */
[----:B------:R-:W-:Y:S01]  /*6540*/  IMAD.MOV.U32 R13, RZ, RZ, RZ ;  /* 0x000000ffff0d7224 */ /* 0x000fe200078e00ff */
[----:B------:R-:W2:Y:S01]  /*6550*/  LDCU.64 UR4, c[0x4][0x8] ;  /* 0x01000100ff0477ac */ /* 0x000ea20008000a00 */
[----:B-1----:R-:W-:Y:S01]  /*6560*/  MOV R5, UR9 ;  /* 0x0000000900057c02 */ /* 0x002fe20008000f00 */
[----:B------:R-:W-:Y:S01]  /*6570*/  IMAD.U32 R4, RZ, RZ, UR8 ;  /* 0x00000008ff047e24 */ /* 0x000fe2000f8e00ff */
[----:B----4-:R-:W-:Y:S01]  /*6580*/  MOV R7, UR7 ;  /* 0x0000000700077c02 */ /* 0x010fe20008000f00 */
[----:B------:R-:W-:Y:S01]  /*6590*/  IMAD.U32 R6, RZ, RZ, UR6 ;  /* 0x00000006ff067e24 */ /* 0x000fe2000f8e00ff */
[----:B--2---:R-:W-:Y:S01]  /*65a0*/  MOV R11, UR5 ;  /* 0x00000005000b7c02 */ /* 0x004fe20008000f00 */
[----:B------:R-:W-:Y:S02]  /*65b0*/  IMAD.U32 R10, RZ, RZ, UR4 ;  /* 0x00000004ff0a7e24 */ /* 0x000fe4000f8e00ff */
[----:B------:R-:W-:Y:S07]  /*65c0*/  LEPC R20, `(.L_x_107) ;  /* 0x000000001014794e */ /* 0x000fee0000000000 */
[----:B---3-5:R-:W-:Y:S05]  /*65d0*/  CALL.ABS.NOINC R14 ;  /* 0x000000000e007343 */ /* 0x028fea0003c00000 */
.L_x_107:
[----:B------:R-:W1:Y:S01]  /*65e0*/  LDCU.64 UR8, c[0x4][0x80] ;  /* 0x01001000ff0877ac */ /* 0x000e620008000a00 */
[----:B------:R-:W2:Y:S01]  /*65f0*/  LDC.64 R2, c[0x4][R2] ;  /* 0x0100000002027b82 */ /* 0x000ea20000000a00 */
[----:B------:R-:W-:Y:S02]  /*6600*/  HFMA2 R12, -RZ, RZ, 0, 5.9604644775390625e-08 ;  /* 0x00000001ff0c7431 */ /* 0x000fe400000001ff */
[----:B------:R-:W-:Y:S02]  /*6610*/  IMAD.MOV.U32 R8, RZ, RZ, 0x70 ;  /* 0x00000070ff087424 */ /* 0x000fe400078e00ff */
[----:B------:R-:W-:Y:S01]  /*6620*/  IMAD.MOV.U32 R13, RZ, RZ, RZ ;  /* 0x000000ffff0d7224 */ /* 0x000fe200078e00ff */
[----:B------:R-:W3:Y:S01]  /*6630*/  LDCU.64 UR6, c[0x4][0x88] ;  /* 0x01001100ff0677ac */ /* 0x000ee20008000a00 */
[----:B------:R-:W4:Y:S01]  /*6640*/  LDCU.64 UR4, c[0x4][0x8] ;  /* 0x01000100ff0477ac */ /* 0x000f220008000a00 */
[----:B-1----:R-:W-:Y:S02]  /*6650*/  MOV R4, UR8 ;  /* 0x0000000800047c02 */ /* 0x002fe40008000f00 */
[----:B------:R-:W-:Y:S02]  /*6660*/  MOV R5, UR9 ;  /* 0x0000000900057c02 */ /* 0x000fe40008000f00 */
[----:B---3--:R-:W-:Y:S01]  /*6670*/  MOV R7, UR7 ;  /* 0x0000000700077c02 */ /* 0x008fe20008000f00 */
[----:B------:R-:W-:Y:S01]  /*6680*/  IMAD.U32 R6, RZ, RZ, UR6 ;  /* 0x00000006ff067e24 */ /* 0x000fe2000f8e00ff */
[----:B----4-:R-:W-:Y:S01]  /*6690*/  MOV R11, UR5 ;  /* 0x00000005000b7c02 */ /* 0x010fe20008000f00 */
[----:B------:R-:W-:Y:S02]  /*66a0*/  IMAD.U32 R10, RZ, RZ, UR4 ;  /* 0x00000004ff0a7e24 */ /* 0x000fe4000f8e00ff */
[----:B------:R-:W-:Y:S07]  /*66b0*/  LEPC R20, `(.L_x_106) ;  /* 0x000000001014794e */ /* 0x000fee0000000000 */
[----:B--2---:R-:W-:Y:S05]  /*66c0*/  CALL.ABS.NOINC R2 ;  /* 0x0000000002007343 */ /* 0x004fea0003c00000 */
.L_x_106:
[----:B------:R-:W-:Y:S05]  /*66d0*/  BSYNC.RECONVERGENT B6 ;  /* 0x0000000000067941 */ /* 0x000fea0003800200 */
.L_x_105:
[----:B------:R-:W-:Y:S01]  /*66e0*/  ISETP.NE.U32.AND P4, PT, R86, RZ, PT ;  /* 0x000000ff5600720c */ /* 0x000fe20003f85070 */
[----:B------:R-:W-:Y:S01]  /*66f0*/  UISETP.NE.AND UP2, UPT, UR47, URZ, UPT ;  /* 0x000000ff2f00728c */ /* 0x000fe2000bf45270 */
[----:B------:R-:W-:Y:S01]  /*6700*/  ISETP.NE.U32.AND P2, PT, RZ, UR44, PT ;  /* 0x0000002cff007c0c */ /* 0x000fe2000bf45070 */
[----:B------:R-:W-:Y:S01]  /*6710*/  UISETP.NE.U32.AND UP1, UPT, UR48, URZ, UPT ;  /* 0x000000ff3000728c */ /* 0x000fe2000bf25070 */
[----:B------:R-:W-:Y:S01]  /*6720*/  ISETP.NE.AND.EX P4, PT, R87, RZ, PT, P4 ;  /* 0x000000ff5700720c */ /* 0x000fe20003f85340 */
[----:B------:R-:W-:Y:S01]  /*6730*/  UPLOP3.LUT UP0, UPT, UPT, UPT, UPT, 0x40, 0x4 ;  /* 0x000000000004789c */ /* 0x000fe20003f0e870 */
[----:B------:R-:W-:Y:S01]  /*6740*/  ISETP.NE.AND.EX P2, PT, RZ, UR45, PT, P2 ;  /* 0x0000002dff007c0c */ /* 0x000fe2000bf45320 */
[----:B------:R-:W-:Y:S01]  /*6750*/  UISETP.NE.AND.EX UP1, UPT, UR49, URZ, UPT, UP1 ;  /* 0x000000ff3100728c */ /* 0x000fe2000bf25310 */
[----:B------:R-:W-:Y:S04]  /*6760*/  PLOP3.LUT P1, PT, PT, PT, UP2, 0x80, 0x8 ;  /* 0x000000000008781c */ /* 0x000fe80003f2f028 */
[----:B------:R-:W-:Y:S06]  /*6770*/  @UP2 UPLOP3.LUT UP0, UPT, UPT, UPT, UP1, 0x80, 0x8 ;  /* 0x000000000008289c */ /* 0x000fec0003f0f010 */
[----:B------:R-:W-:Y:S01]  /*6780*/  PLOP3.LUT P0, PT, PT, PT, UP0, 0x80, 0x8 ;  /* 0x000000000008781c */ /* 0x000fe20003f0f008 */
[----:B------:R-:W-:Y:S01]  /*6790*/  @!UPT UIADD3 URZ, UPT, UPT, URZ, URZ, URZ ;  /* 0x000000fffffff290 */ /* 0x000fe2000fffe0ff */
[----:B------:R-:W-:Y:S11]  /*67a0*/  BRA.U !UP1, `(.L_x_108) ;  /* 0x0000000109387547 */ /* 0x000ff6000b800000 */
[----:B------:R-:W-:Y:S01]  /*67b0*/  UISETP.NE.U32.AND UP0, UPT, UR44, URZ, UPT ;  /* 0x000000ff2c00728c */ /* 0x000fe2000bf05070 */
[----:B------:R-:W-:Y:S02]  /*67c0*/  HFMA2 R0, -RZ, RZ, 0, 5.9604644775390625e-08 ;  /* 0x00000001ff007431 */ /* 0x000fe400000001ff */
[----:B------:R-:W-:Y:S01]  /*67d0*/  IMAD.MOV.U32 R92, RZ, RZ, 0x1 ;  /* 0x00000001ff5c7424 */ /* 0x000fe200078e00ff */
[----:B------:R-:W-:Y:S06]  /*67e0*/  UISETP.NE.AND.EX UP0, UPT, UR45, URZ, UPT, UP0 ;  /* 0x000000ff2d00728c */ /* 0x000fec000bf05300 */
[----:B------:R-:W-:Y:S05]  /*67f0*/  PLOP3.LUT P3, PT, PT, PT, UP0, 0x80, 0x8 ;  /* 0x000000000008781c */ /* 0x000fea0003f6f008 */
[----:B------:R-:W1:Y:S01]  /*6800*/  @UP0 LDCU.64 UR4, c[0x0][0x888] ;  /* 0x00011100ff0407ac */ /* 0x000e620008000a00 */
[----:B------:R-:W-:Y:S07]  /*6810*/  @UP0 UIMAD UR6, UR60, UR48, URZ ;  /* 0x000000303c0602a4 */ /* 0x000fee000f8e02ff */
[----:B------:R-:W-:Y:S01]  /*6820*/  @!P3 PRMT R92, R0, 0x7610, R92 ;  /* 0x00007610005cb816 */ /* 0x000fe2000000005c */
[----:B-1----:R-:W-:Y:S06]  /*6830*/  @UP0 UIMAD.WIDE UR4, UR6, 0x4, UR4 ;  /* 0x00000004060408a5 */ /* 0x002fec000f8e0204 */
[----:B------:R-:W-:Y:S01]  /*6840*/  IMAD.U32 R2, RZ, RZ, UR4 ;  /* 0x00000004ff027e24 */ /* 0x000fe2000f8e00ff */
[----:B------:R-:W-:Y:S04]  /*6850*/  MOV R3, UR5 ;  /* 0x0000000500037c02 */ /* 0x000fe80008000f00 */
[----:B------:R-:W1:Y:S01]  /*6860*/  @!UP0 LDCU UR4, c[0x0][0x880] ;  /* 0x00011000ff0487ac */ /* 0x000e620008000800 */
[----:B-----5:R2:W5:Y:S02]  /*6870*/  @P3 LDG.E R49, desc[UR52][R2.64] ;  /* 0x0000003402313981 */ /* 0x020564000c1e1900 */
[----:B-12---:R-:W-:Y:S02]  /*6880*/  @!P3 IMAD.U32 R49, RZ, RZ, UR4 ;  /* 0x00000004ff31be24 */ /* 0x006fe4000f8e00ff */
.L_x_108:
[----:B------:R-:W-:Y:S05]  /*6890*/  @!P4 BRA `(.L_x_109) ;  /* 0x000000000020c947 */ /* 0x000fea0003800000 */
[----:B------:R-:W-:Y:S04]  /*68a0*/  ISETP.NE.U32.AND P3, PT, R84, RZ, PT ;  /* 0x000000ff5400720c */ /* 0x000fe80003f65070 */
[----:B------:R-:W-:Y:S11]  /*68b0*/  ISETP.NE.AND.EX P3, PT, R85, RZ, PT, P3 ;  /* 0x000000ff5500720c */ /* 0x000ff60003f65330 */
[----:B------:R-:W-:Y:S02]  /*68c0*/  @!UPT UIADD3 URZ, UPT, UPT, URZ, URZ, URZ ;  /* 0x000000fffffff290 */ /* 0x000fe4000fffe0ff */
[----:B------:R-:W1:Y:S01]  /*68d0*/  @P3 LDC.64 R2, c[0x0][0x8a8] ;  /* 0x00022a00ff023b82 */ /* 0x000e620000000a00 */
[----:B------:R-:W-:Y:S04]  /*68e0*/  @P3 IMAD R0, R86, UR60, RZ ;  /* 0x0000003c56003c24 */ /* 0x000fe8000f8e02ff */
[----:B-1----:R-:W-:Y:S05]  /*68f0*/  @P3 IMAD.WIDE R2, R0, 0x4, R2 ;  /* 0x0000000400023825 */ /* 0x002fea00078e0202 */
[----:B-----5:R1:W5:Y:S02]  /*6900*/  @P3 LDG.E R47, desc[UR52][R2.64] ;  /* 0x00000034022f3981 */ /* 0x020364000c1e1900 */
[----:B-1----:R-:W2:Y:S02]  /*6910*/  @!P3 LDC R47, c[0x0][0x8a0] ;  /* 0x00022800ff2fbb82 */ /* 0x002ea40000000800 */
.L_x_109:
[----:B-----5:R-:W-:Y:S01]  /*6920*/  FSETP.NEU.AND P3, PT, R49, RZ, PT ;  /* 0x000000ff3100720b */ /* 0x020fe20003f6d000 */
[----:B------:R-:W-:Y:S01]  /*6930*/  BSSY B1, `(.L_x_110) ;  /* 0x0000039000017945 */ /* 0x000fe20003800000 */
[----:B------:R-:W-:Y:S01]  /*6940*/  SEL R3, RZ, 0xffffffff, P2 ;  /* 0xffffffffff037807 */ /* 0x000fe20001000000 */
[----:B------:R-:W-:Y:S01]  /*6950*/  IMAD.MOV.U32 R61, RZ, RZ, 0x1 ;  /* 0x00000001ff3d7424 */ /* 0x000fe200078e00ff */
[----:B------:R-:W-:Y:S01]  /*6960*/  @P1 LOP3.LUT P2, RZ, R92, 0xff, RZ, 0xc0, !PT ;  /* 0x000000ff5cff1812 */ /* 0x000fe2000784c0ff */
[----:B------:R-:W-:Y:S01]  /*6970*/  IMAD R48, R45, 0x80, R46 ;  /* 0x000000802d307824 */ /* 0x000fe200078e022e */
[----:B------:R-:W-:Y:S01]  /*6980*/  @P1 SEL R0, RZ, 0xffffffff, P3 ;  /* 0xffffffffff001807 */ /* 0x000fe20001800000 */
[----:B------:R-:W-:Y:S01]  /*6990*/  IMAD R110, R105, -0x10, R103 ;  /* 0xfffffff0696e7824 */ /* 0x000fe200078e0267 */
[----:B------:R-:W-:Y:S01]  /*69a0*/  LOP3.LUT R101, R101, 0x1, RZ, 0x3c, !PT ;  /* 0x0000000165657812 */ /* 0x000fe200078e3cff */
[----:B------:R-:W-:Y:S01]  /*69b0*/  IMAD.MOV.U32 R60, RZ, RZ, RZ ;  /* 0x000000ffff3c7224 */ /* 0x000fe200078e00ff */
[----:B------:R-:W-:Y:S02]  /*69c0*/  @P0 SEL R0, R3, R0, !P2 ;  /* 0x0000000003000207 */ /* 0x000fe40005000000 */
[----:B------:R-:W-:Y:S02]  /*69d0*/  CS2R R82, SRZ ;  /* 0x0000000000527805 */ /* 0x000fe4000001ff00 */
[----:B------:R-:W-:Y:S02]  /*69e0*/  LEA R112, R45, UR36, 0x3 ;  /* 0x000000242d707c11 */ /* 0x000fe4000f8e18ff */
[----:B------:R-:W-:Y:S02]  /*69f0*/  CS2R R80, SRZ ;  /* 0x0000000000507805 */ /* 0x000fe4000001ff00 */
[----:B------:R-:W-:Y:S02]  /*6a00*/  @P1 LOP3.LUT R0, R0, 0x1, RZ, 0xc0, !PT ;  /* 0x0000000100001812 */ /* 0x000fe400078ec0ff */
[----:B------:R-:W-:Y:S02]  /*6a10*/  CS2R R74, SRZ ;  /* 0x00000000004a7805 */ /* 0x000fe4000001ff00 */
[----:B------:R-:W-:Y:S02]  /*6a20*/  PLOP3.LUT P2, PT, PT, PT, UP1, 0x80, 0x8 ;  /* 0x000000000008781c */ /* 0x000fe40003f4f018 */
[----:B------:R-:W-:Y:S02]  /*6a30*/  CS2R R72, SRZ ;  /* 0x0000000000487805 */ /* 0x000fe4000001ff00 */
[----:B------:R-:W-:Y:S02]  /*6a40*/  ISETP.NE.U32.OR P5, PT, R0, 0x1, !P1 ;  /* 0x000000010000780c */ /* 0x000fe40004fa5470 */
[----:B------:R-:W-:Y:S02]  /*6a50*/  CS2R R66, SRZ ;  /* 0x0000000000427805 */ /* 0x000fe4000001ff00 */
[----:B------:R-:W-:Y:S02]  /*6a60*/  LOP3.LUT P4, R108, R92, 0xff, RZ, 0xc0, !PT ;  /* 0x000000ff5c6c7812 */ /* 0x000fe4000788c0ff */
[----:B------:R-:W-:Y:S02]  /*6a70*/  CS2R R64, SRZ ;  /* 0x0000000000407805 */ /* 0x000fe4000001ff00 */
[----:B------:R-:W-:Y:S02]  /*6a80*/  SEL R2, RZ, 0xffffffff, P3 ;  /* 0xffffffffff027807 */ /* 0x000fe40001800000 */
[----:B------:R-:W-:Y:S02]  /*6a90*/  CS2R R58, SRZ ;  /* 0x00000000003a7805 */ /* 0x000fe4000001ff00 */
[----:B------:R-:W-:Y:S02]  /*6aa0*/  P2R R111, PR, RZ, 0x20 ;  /* 0x00000020ff6f7803 */ /* 0x000fe40000000000 */
[----:B------:R-:W-:Y:S02]  /*6ab0*/  CS2R R56, SRZ ;  /* 0x0000000000387805 */ /* 0x000fe4000001ff00 */
[----:B------:R-:W-:Y:S02]  /*6ac0*/  @P2 SEL R2, R3, R2, !P4 ;  /* 0x0000000203022207 */ /* 0x000fe40006000000 */
[----:B------:R-:W-:Y:S02]  /*6ad0*/  @P5 SHF.L.U32 R0, R101, 0x1f, RZ ;  /* 0x0000001f65005819 */ /* 0x000fe400000006ff */
[----:B------:R-:W-:Y:S02]  /*6ae0*/  LOP3.LUT R2, R2, 0x1, RZ, 0xc0, !PT ;  /* 0x0000000102027812 */ /* 0x000fe400078ec0ff */
[----:B------:R1:W3:Y:S02]  /*6af0*/  @P5 SYNCS.PHASECHK.TRANS64.TRYWAIT P1, [UR36+0x20], R0 ;  /* 0x00002000ff0055a7 */ /* 0x0002e40008021124 */
[----:B------:R-:W-:Y:S04]  /*6b00*/  ISETP.NE.U32.AND P2, PT, R2, 0x1, PT ;  /* 0x000000010200780c */ /* 0x000fe80003f45070 */
[----:B------:R-:W-:Y:S02]  /*6b10*/  P2R R62, PR, RZ, 0x4 ;  /* 0x00000004ff3e7803 */ /* 0x000fe40000000000 */
[----:B-1----:R-:W-:Y:S04]  /*6b20*/  SHF.L.U32 R0, R100, 0x1f, RZ ;  /* 0x0000001f64007819 */ /* 0x002fe800000006ff */
[----:B------:R1:W4:Y:S01]  /*6b30*/  SYNCS.PHASECHK.TRANS64.TRYWAIT P0, [R112+URZ+0x90], R0 ;  /* 0x00009000700075a7 */ /* 0x00032200080011ff */
[----:B---3--:R-:W-:Y:S01]  /*6b40*/  @P5 SEL R61, RZ, 0x1, !P1 ;  /* 0x00000001ff3d5807 */ /* 0x008fe20004800000 */
[----:B-1----:R-:W-:Y:S06]  /*6b50*/  @!P5 BRA `(.L_x_111) ;  /* 0x000000000058d947 */ /* 0x002fec0003800000 */
[----:B------:R-:W-:Y:S01]  /*6b60*/  IMAD.MOV.U32 R83, RZ, RZ, RZ ;  /* 0x000000ffff537224 */ /* 0x000fe200078e00ff */
[----:B------:R-:W-:Y:S01]  /*6b70*/  ISETP.NE.AND P1, PT, R61, RZ, PT ;  /* 0x000000ff3d00720c */ /* 0x000fe20003f25270 */
[----:B------:R-:W-:Y:S01]  /*6b80*/  BSSY B0, `(.L_x_112) ;  /* 0x000000c000007945 */ /* 0x000fe20003800000 */
[----:B------:R-:W-:Y:S02]  /*6b90*/  CS2R R58, SRZ ;  /* 0x00000000003a7805 */ /* 0x000fe4000001ff00 */
[----:B------:R-:W-:Y:S02]  /*6ba0*/  CS2R R56, SRZ ;  /* 0x0000000000387805 */ /* 0x000fe4000001ff00 */
[----:B------:R-:W-:Y:S02]  /*6bb0*/  CS2R R66, SRZ ;  /* 0x0000000000427805 */ /* 0x000fe4000001ff00 */
[----:B------:R-:W-:Y:S02]  /*6bc0*/  CS2R R64, SRZ ;  /* 0x0000000000407805 */ /* 0x000fe4000001ff00 */
[----:B------:R-:W-:Y:S02]  /*6bd0*/  CS2R R74, SRZ ;  /* 0x00000000004a7805 */ /* 0x000fe4000001ff00 */
[----:B------:R-:W-:Y:S02]  /*6be0*/  CS2R R72, SRZ ;  /* 0x0000000000487805 */ /* 0x000fe4000001ff00 */
[----:B------:R-:W-:Y:S01]  /*6bf0*/  CS2R R80, SRZ ;  /* 0x0000000000507805 */ /* 0x000fe2000001ff00 */
[----:B------:R-:W-:Y:S06]  /*6c00*/  @P1 BRA `(.L_x_113) ;  /* 0x00000000000c1947 */ /* 0x000fec0003800000 */
[----:B------:R-:W-:Y:S04]  /*6c10*/  SHF.L.U32 R3, R101, 0x1f, RZ ;  /* 0x0000001f65037819 */ /* 0x000fe800000006ff */
[----:B------:R-:W1:Y:S02]  /*6c20*/  SYNCS.PHASECHK.TRANS64.TRYWAIT P1, [UR36+0x20], R3 ;  /* 0x00002003ff0075a7 */ /* 0x000e640008021124 */
[----:B-1----:R-:W-:Y:S05]  /*6c30*/  @!P1 BRA `(.L_x_114) ;  /* 0x0000003c00d09947 */ /* 0x002fea0003800000 */
.L_x_113:
[----:B------:R-:W-:Y:S05]  /*6c40*/  BSYNC B0 ;  /* 0x0000000000007941 */ /* 0x000fea0003800000 */
.L_x_112:
[----:B------:R-:W-:Y:S01]  /*6c50*/  ISETP.NE.AND P1, PT, R62, RZ, PT ;  /* 0x000000ff3e00720c */ /* 0x000fe20003f25270 */
[----:B------:R-:W-:Y:S11]  /*6c60*/  HFMA2 R60, -RZ, RZ, 0, 5.9604644775390625e-08 ;  /* 0x00000001ff3c7431 */ /* 0x000ff600000001ff */
[----:B------:R-:W-:Y:S01]  /*6c70*/  @!UPT UIADD3 URZ, UPT, UPT, URZ, URZ, URZ ;  /* 0x000000fffffff290 */ /* 0x000fe2000fffe0ff */
[----:B------:R3:W1:Y:S04]  /*6c80*/  @P1 LDS.128 R56, [R104] ;  /* 0x0000000068381984 */ /* 0x0006680000000c00 */
[----:B------:R3:W1:Y:S04]  /*6c90*/  @P1 LDS.128 R64, [R103+0x10] ;  /* 0x0000100067401984 */ /* 0x0006680000000c00 */
[----:B------:R3:W1:Y:S04]  /*6ca0*/  @P1 LDS.128 R72, [R102+0x20] ;  /* 0x0000200066481984 */ /* 0x0006680000000c00 */
[----:B------:R3:W1:Y:S02]  /*6cb0*/  @P1 LDS.128 R80, [R110+0x30] ;  /* 0x000030006e501984 */ /* 0x0006640000000c00 */
.L_x_111:
[----:B------:R-:W-:Y:S05]  /*6cc0*/  BSYNC B1 ;  /* 0x0000000000017941 */ /* 0x000fea0003800000 */
.L_x_110:
[----:B-1----:R-:W-:Y:S04]  /*6cd0*/  SHF.R.U32.HI R2, RZ, 0x15, R48 ;  /* 0x00000015ff027819 */ /* 0x002fe80000011630 */
[----:B------:R-:W-:Y:S01]  /*6ce0*/  LOP3.LUT P1, RZ, R2, 0x3, R96, 0x48, !PT ;  /* 0x0000000302ff7812 */ /* 0x000fe20007824860 */
[----:B------:R-:W-:Y:S01]  /*6cf0*/  @!UPT UIADD3 URZ, UPT, UPT, URZ, URZ, URZ ;  /* 0x000000fffffff290 */ /* 0x000fe2000fffe0ff */
[----:B----4-:R-:W-:Y:S11]  /*6d00*/  @P0 BRA `(.L_x_115) ;  /* 0x0000000000080947 */ /* 0x010ff60003800000 */
[----:B------:R-:W1:Y:S02]  /*6d10*/  SYNCS.PHASECHK.TRANS64.TRYWAIT P0, [R112+URZ+0x90], R0 ;  /* 0x00009000700075a7 */ /* 0x000e6400080011ff */
[----:B-1----:R-:W-:Y:S05]  /*6d20*/  @!P0 BRA `(.L_x_116) ;  /* 0x0000003c00ac8947 */ /* 0x002fea0003800000 */
.L_x_115:
[----:B------:R-:W-:Y:S05]  /*6d30*/  @!P1 BRA `(.L_x_117) ;  /* 0x0000000000409947 */ /* 0x000fea0003800000 */
[----:B------:R-:W4:Y:S01]  /*6d40*/  LDCU.64 UR8, c[0x4][0x70] ;  /* 0x01000e00ff0877ac */ /* 0x000f220008000a00 */
[----:B------:R-:W-:Y:S01]  /*6d50*/  MOV R3, 0x0 ;  /* 0x0000000000037802 */ /* 0x000fe20000000f00 */
[----:B------:R-:W-:Y:S02]  /*6d60*/  HFMA2 R12, -RZ, RZ, 0, 5.9604644775390625e-08 ;  /* 0x00000001ff0c7431 */ /* 0x000fe400000001ff */
[----:B------:R-:W-:Y:S02]  /*6d70*/  IMAD.MOV.U32 R8, RZ, RZ, 0x192 ;  /* 0x00000192ff087424 */ /* 0x000fe400078e00ff */
[----:B------:R-:W-:Y:S01]  /*6d80*/  IMAD.MOV.U32 R13, RZ, RZ, RZ ;  /* 0x000000ffff0d7224 */ /* 0x000fe200078e00ff */
[----:B------:R-:W5:Y:S01]  /*6d90*/  LDCU.64 UR6, c[0x4][0x78] ;  /* 0x01000f00ff0677ac */ /* 0x000f620008000a00 */
[----:B------:R-:W1:Y:S01]  /*6da0*/  LDC.64 R2, c[0x4][R3] ;  /* 0x0100000003027b82 */ /* 0x000e620000000a00 */
[----:B------:R-:W2:Y:S01]  /*6db0*/  LDCU.64 UR4, c[0x4][0x10] ;  /* 0x01000200ff0477ac */ /* 0x000ea20008000a00 */
[----:B----4-:R-:W-:Y:S01]  /*6dc0*/  MOV R5, UR9 ;  /* 0x0000000900057c02 */ /* 0x010fe20008000f00 */
[----:B------:R-:W-:Y:S01]  /*6dd0*/  IMAD.U32 R4, RZ, RZ, UR8 ;  /* 0x00000008ff047e24 */ /* 0x000fe2000f8e00ff */
[----:B-----5:R-:W-:Y:S01]  /*6de0*/  MOV R7, UR7 ;  /* 0x0000000700077c02 */ /* 0x020fe20008000f00 */
[----:B------:R-:W-:Y:S01]  /*6df0*/  IMAD.U32 R6, RZ, RZ, UR6 ;  /* 0x00000006ff067e24 */ /* 0x000fe2000f8e00ff */
[----:B--2---:R-:W-:Y:S01]  /*6e00*/  MOV R11, UR5 ;  /* 0x00000005000b7c02 */ /* 0x004fe20008000f00 */
[----:B------:R-:W-:Y:S02]  /*6e10*/  IMAD.U32 R10, RZ, RZ, UR4 ;  /* 0x00000004ff0a7e24 */ /* 0x000fe4000f8e00ff */
[----:B------:R-:W-:Y:S07]  /*6e20*/  LEPC R20, `(.L_x_117) ;  /* 0x000000001014794e */ /* 0x000fee0000000000 */
[----:B-1-3--:R-:W-:Y:S05]  /*6e30*/  CALL.ABS.NOINC R2 ;  /* 0x0000000002007343 */ /* 0x00afea0003c00000 */
.L_x_117:
[----:B------:R-:W-:Y:S01]  /*6e40*/  SHF.L.U32 R50, R56, 0x10, RZ ;  /* 0x0000001038327819 */ /* 0x000fe200000006ff */
[----:B------:R-:W-:Y:S05]  /*6e50*/  WARPSYNC.ALL ;  /* 0x0000000000007948 */ /* 0x000fea0003800000 */
[----:B------:R-:W-:Y:S01]  /*6e60*/  R2UR UR4, R48 ;  /* 0x00000000300472ca */ /* 0x000fe200000e0000 */
[----:B------:R-:W-:Y:S01]  /*6e70*/  BSSY.RECONVERGENT B0, `(.L_x_118) ;  /* 0x000008c000007945 */ /* 0x000fe20003800200 */
[----:B------:R-:W-:Y:S02]  /*6e80*/  LOP3.LUT R51, R56, 0xffff0000, RZ, 0xc0, !PT ;  /* 0xffff000038337812 */ /* 0x000fe400078ec0ff */
[----:B------:R-:W-:Y:S02]  /*6e90*/  SHF.L.U32 R52, R57, 0x10, RZ ;  /* 0x0000001039347819 */ /* 0x000fe400000006ff */
[----:B------:R-:W-:Y:S07]  /*6ea0*/  ISETP.NE.AND P0, PT, R106, RZ, PT ;  /* 0x000000ff6a00720c */ /* 0x000fee0003f05270 */
[----:B------:R-:W1:Y:S02]  /*6eb0*/  LDTM.x32 R4, tmem[UR4] ;  /* 0x00000004000479ee */ /* 0x000e6400082c0000 */
[C---:B-12---:R-:W-:Y:S01]  /*6ec0*/  FMUL R0, R47.reuse, R4 ;  /* 0x000000042f007220 */ /* 0x046fe20000400000 */
[C---:B------:R-:W-:Y:S01]  /*6ed0*/  FMUL R2, R47.reuse, R5 ;  /* 0x000000052f027220 */ /* 0x040fe20000400000 */
[C---:B------:R-:W-:Y:S01]  /*6ee0*/  FMUL R4, R47.reuse, R8 ;  /* 0x000000082f047220 */ /* 0x040fe20000400000 */
[C---:B------:R-:W-:Y:S01]  /*6ef0*/  FMUL R3, R47.reuse, R6 ;  /* 0x000000062f037220 */ /* 0x040fe20000400000 */
[C---:B------:R-:W-:Y:S01]  /*6f00*/  FMUL R5, R47.reuse, R9 ;  /* 0x000000092f057220 */ /* 0x040fe20000400000 */
[C---:B------:R-:W-:Y:S01]  /*6f10*/  FMUL R8, R47.reuse, R12 ;  /* 0x0000000c2f087220 */ /* 0x040fe20000400000 */
[C---:B------:R-:W-:Y:S01]  /*6f20*/  FMUL R6, R47.reuse, R10 ;  /* 0x0000000a2f067220 */ /* 0x040fe20000400000 */
[C---:B------:R-:W-:Y:S01]  /*6f30*/  FMUL R9, R47.reuse, R13 ;  /* 0x0000000d2f097220 */ /* 0x040fe20000400000 */
[----:B------:R-:W-:Y:S01]  /*6f40*/  FMUL R12, R47, R16 ;  /* 0x000000102f0c7220 */ /* 0x000fe20000400000 */
[----:B------:R-:W-:Y:S01]  /*6f50*/  FFMA R0, R49, R50, R0 ;  /* 0x0000003231007223 */ /* 0x000fe20000000000 */
[C---:B------:R-:W-:Y:S01]  /*6f60*/  FMUL R10, R47.reuse, R14 ;  /* 0x0000000e2f0a7220 */ /* 0x040fe20000400000 */
[C---:B------:R-:W-:Y:S01]  /*6f70*/  FMUL R13, R47.reuse, R17 ;  /* 0x000000112f0d7220 */ /* 0x040fe20000400000 */
[----:B------:R-:W-:Y:S01]  /*6f80*/  FMUL R16, R47, R20 ;  /* 0x000000142f107220 */ /* 0x000fe20000400000 */
[----:B------:R-:W-:Y:S01]  /*6f90*/  FFMA R2, R49, R51, R2 ;  /* 0x0000003331027223 */ /* 0x000fe20000000002 */
[C---:B------:R-:W-:Y:S01]  /*6fa0*/  FMUL R14, R47.reuse, R18 ;  /* 0x000000122f0e7220 */ /* 0x040fe20000400000 */
        /* <DEDUP_REMOVED lines=8> */
[----:B------:R-:W-:Y:S01]  /*7030*/  LOP3.LUT R32, R57, 0xffff0000, RZ, 0xc0, !PT ;  /* 0xffff000039207812 */ /* 0x000fe200078ec0ff */
[C---:B------:R-:W-:Y:S01]  /*7040*/  FMUL R26, R47.reuse, R30 ;  /* 0x0000001e2f1a7220 */ /* 0x040fe20000400000 */
[----:B------:R-:W-:Y:S01]  /*7050*/  FMUL R29, R47, R33 ;  /* 0x000000212f1d7220 */ /* 0x000fe20000400000 */
[----:B------:R-:W-:Y:S01]  /*7060*/  SHF.L.U32 R33, R58, 0x10, RZ ;  /* 0x000000103a217819 */ /* 0x000fe200000006ff */
[----:B------:R-:W-:Y:S01]  /*7070*/  FFMA R3, R49, R52, R3 ;  /* 0x0000003431037223 */ /* 0x000fe20000000003 */
[----:B------:R-:W-:Y:S01]  /*7080*/  F2FP.BF16.F32.PACK_AB R52, R2, R0 ;  /* 0x000000000234723e */ /* 0x000fe200000010ff */
[----:B------:R-:W-:Y:S01]  /*7090*/  FMUL R7, R47, R7 ;  /* 0x000000072f077220 */ /* 0x000fe20000400000 */
[----:B------:R-:W-:Y:S01]  /*70a0*/  SHF.L.U32 R0, R59, 0x10, RZ ;  /* 0x000000103b007819 */ /* 0x000fe200000006ff */
[----:B------:R-:W-:Y:S01]  /*70b0*/  FMUL R30, R47, R34 ;  /* 0x000000222f1e7220 */ /* 0x000fe20000400000 */
[----:B------:R-:W-:Y:S01]  /*70c0*/  LOP3.LUT R34, R58, 0xffff0000, RZ, 0xc0, !PT ;  /* 0xffff00003a227812 */ /* 0x000fe200078ec0ff */
[----:B------:R-:W-:Y:S01]  /*70d0*/  FFMA R7, R49, R32, R7 ;  /* 0x0000002031077223 */ /* 0x000fe20000000007 */
[----:B------:R-:W-:Y:S01]  /*70e0*/  LOP3.LUT R2, R59, 0xffff0000, RZ, 0xc0, !PT ;  /* 0xffff00003b027812 */ /* 0x000fe200078ec0ff */
[----:B------:R-:W-:Y:S01]  /*70f0*/  FFMA R4, R49, R33, R4 ;  /* 0x0000002131047223 */ /* 0x000fe20000000004 */
[----:B------:R-:W-:Y:S01]  /*7100*/  FMUL R11, R47, R11 ;  /* 0x0000000b2f0b7220 */ /* 0x000fe20000400000 */
[----:B------:R-:W-:Y:S01]  /*7110*/  FFMA R5, R49, R34, R5 ;  /* 0x0000002231057223 */ /* 0x000fe20000000005 */
[----:B------:R-:W-:Y:S01]  /*7120*/  F2FP.BF16.F32.PACK_AB R53, R7, R3 ;  /* 0x000000030735723e */ /* 0x000fe200000010ff */
[C---:B------:R-:W-:Y:S01]  /*7130*/  FFMA R6, R49.reuse, R0, R6 ;  /* 0x0000000031067223 */ /* 0x040fe20000000006 */
[C---:B------:R-:W-:Y:S01]  /*7140*/  SHF.L.U32 R0, R64.reuse, 0x10, RZ ;  /* 0x0000001040007819 */ /* 0x040fe200000006ff */
[----:B------:R-:W-:Y:S01]  /*7150*/  FFMA R11, R49, R2, R11 ;  /* 0x00000002310b7223 */ /* 0x000fe2000000000b */
[----:B------:R-:W-:Y:S01]  /*7160*/  LOP3.LUT R2, R64, 0xffff0000, RZ, 0xc0, !PT ;  /* 0xffff000040027812 */ /* 0x000fe200078ec0ff */
[----:B------:R-:W-:Y:S01]  /*7170*/  FMUL R15, R47, R15 ;  /* 0x0000000f2f0f7220 */ /* 0x000fe20000400000 */
[----:B------:R-:W-:Y:S01]  /*7180*/  SHF.L.U32 R3, R65, 0x10, RZ ;  /* 0x0000001041037819 */ /* 0x000fe200000006ff */
[----:B------:R-:W-:Y:S01]  /*7190*/  FFMA R8, R49, R0, R8 ;  /* 0x0000000031087223 */ /* 0x000fe20000000008 */
[----:B------:R-:W-:Y:S01]  /*71a0*/  LOP3.LUT R0, R65, 0xffff0000, RZ, 0xc0, !PT ;  /* 0xffff000041007812 */ /* 0x000fe200078ec0ff */
[C---:B------:R-:W-:Y:S01]  /*71b0*/  FFMA R9, R49.reuse, R2, R9 ;  /* 0x0000000231097223 */ /* 0x040fe20000000009 */
[C---:B------:R-:W-:Y:S01]  /*71c0*/  SHF.L.U32 R2, R66.reuse, 0x10, RZ ;  /* 0x0000001042027819 */ /* 0x040fe200000006ff */
[----:B------:R-:W-:Y:S01]  /*71d0*/  FFMA R10, R49, R3, R10 ;  /* 0x00000003310a7223 */ /* 0x000fe2000000000a */
[----:B------:R-:W-:Y:S01]  /*71e0*/  SHF.L.U32 R3, R67, 0x10, RZ ;  /* 0x0000001043037819 */ /* 0x000fe200000006ff */
[C---:B------:R-:W-:Y:S01]  /*71f0*/  FFMA R15, R49.reuse, R0, R15 ;  /* 0x00000000310f7223 */ /* 0x040fe2000000000f */
[----:B------:R-:W-:Y:S01]  /*7200*/  LOP3.LUT R0, R66, 0xffff0000, RZ, 0xc0, !PT ;  /* 0xffff000042007812 */ /* 0x000fe200078ec0ff */
[----:B------:R-:W-:Y:S01]  /*7210*/  FFMA R12, R49, R2, R12 ;  /* 0x00000002310c7223 */ /* 0x000fe2000000000c */
[C---:B------:R-:W-:Y:S01]  /*7220*/  SHF.L.U32 R2, R72.reuse, 0x10, RZ ;  /* 0x0000001048027819 */ /* 0x040fe200000006ff */
[----:B------:R-:W-:Y:S01]  /*7230*/  FMUL R19, R47, R19 ;  /* 0x000000132f137220 */ /* 0x000fe20000400000 */
[----:B------:R-:W-:Y:S01]  /*7240*/  F2FP.BF16.F32.PACK_AB R54, R5, R4 ;  /* 0x000000040536723e */ /* 0x000fe200000010ff */
[----:B------:R-:W-:Y:S01]  /*7250*/  FFMA R13, R49, R0, R13 ;  /* 0x00000000310d7223 */ /* 0x000fe2000000000d */
[----:B------:R-:W-:Y:S01]  /*7260*/  LOP3.LUT R0, R67, 0xffff0000, RZ, 0xc0, !PT ;  /* 0xffff000043007812 */ /* 0x000fe200078ec0ff */
[----:B------:R-:W-:Y:S01]  /*7270*/  FFMA R14, R49, R3, R14 ;  /* 0x00000003310e7223 */ /* 0x000fe2000000000e */
[----:B------:R-:W-:Y:S01]  /*7280*/  LOP3.LUT R3, R72, 0xffff0000, RZ, 0xc0, !PT ;  /* 0xffff000048037812 */ /* 0x000fe200078ec0ff */
[----:B------:R-:W-:Y:S01]  /*7290*/  FMUL R23, R47, R23 ;  /* 0x000000172f177220 */ /* 0x000fe20000400000 */
[----:B------:R-:W-:Y:S01]  /*72a0*/  F2FP.BF16.F32.PACK_AB R55, R11, R6 ;  /* 0x000000060b37723e */ /* 0x000fe200000010ff */
[----:B------:R-:W-:Y:S01]  /*72b0*/  FFMA R19, R49, R0, R19 ;  /* 0x0000000031137223 */ /* 0x000fe20000000013 */
[----:B------:R-:W-:Y:S01]  /*72c0*/  SHF.L.U32 R0, R73, 0x10, RZ ;  /* 0x0000001049007819 */ /* 0x000fe200000006ff */
[----:B------:R-:W-:Y:S01]  /*72d0*/  FFMA R16, R49, R2, R16 ;  /* 0x0000000231107223 */ /* 0x000fe20000000010 */
[----:B------:R-:W-:Y:S01]  /*72e0*/  LOP3.LUT R2, R73, 0xffff0000, RZ, 0xc0, !PT ;  /* 0xffff000049027812 */ /* 0x000fe200078ec0ff */
[----:B------:R-:W-:Y:S01]  /*72f0*/  FFMA R17, R49, R3, R17 ;  /* 0x0000000331117223 */ /* 0x000fe20000000011 */
[----:B------:R-:W-:Y:S01]  /*7300*/  SHF.L.U32 R3, R75, 0x10, RZ ;  /* 0x000000104b037819 */ /* 0x000fe200000006ff */
[----:B------:R-:W-:Y:S01]  /*7310*/  FFMA R18, R49, R0, R18 ;  /* 0x0000000031127223 */ /* 0x000fe20000000012 */
[C---:B------:R-:W-:Y:S01]  /*7320*/  SHF.L.U32 R0, R74.reuse, 0x10, RZ ;  /* 0x000000104a007819 */ /* 0x040fe200000006ff */
[----:B------:R1:W-:Y:S01]  /*7330*/  STS.128 [R104], R52 ;  /* 0x0000003468007388 */ /* 0x0003e20000000c00 */
[----:B------:R-:W-:Y:S01]  /*7340*/  F2FP.BF16.F32.PACK_AB R8, R9, R8 ;  /* 0x000000080908723e */ /* 0x000fe200000010ff */
[C---:B------:R-:W-:Y:S01]  /*7350*/  FFMA R23, R49.reuse, R2, R23 ;  /* 0x0000000231177223 */ /* 0x040fe20000000017 */
[----:B------:R-:W-:Y:S01]  /*7360*/  LOP3.LUT R2, R74, 0xffff0000, RZ, 0xc0, !PT ;  /* 0xffff00004a027812 */ /* 0x000fe200078ec0ff */
[----:B------:R-:W-:Y:S01]  /*7370*/  FFMA R20, R49, R0, R20 ;  /* 0x0000000031147223 */ /* 0x000fe20000000014 */
[----:B------:R-:W-:Y:S01]  /*7380*/  LOP3.LUT R0, R75, 0xffff0000, RZ, 0xc0, !PT ;  /* 0xffff00004b007812 */ /* 0x000fe200078ec0ff */
[----:B------:R-:W-:Y:S01]  /*7390*/  FMUL R27, R47, R27 ;  /* 0x0000001b2f1b7220 */ /* 0x000fe20000400000 */
[----:B------:R-:W-:Y:S01]  /*73a0*/  F2FP.BF16.F32.PACK_AB R9, R15, R10 ;  /* 0x0000000a0f09723e */ /* 0x000fe200000010ff */
[C---:B------:R-:W-:Y:S01]  /*73b0*/  FFMA R21, R49.reuse, R2, R21 ;  /* 0x0000000231157223 */ /* 0x040fe20000000015 */
[C---:B------:R-:W-:Y:S01]  /*73c0*/  FFMA R22, R49.reuse, R3, R22 ;  /* 0x0000000331167223 */ /* 0x040fe20000000016 */
[----:B------:R-:W-:Y:S01]  /*73d0*/  FFMA R27, R49, R0, R27 ;  /* 0x00000000311b7223 */ /* 0x000fe2000000001b */
[C---:B------:R-:W-:Y:S01]  /*73e0*/  SHF.L.U32 R2, R80.reuse, 0x10, RZ ;  /* 0x0000001050027819 */ /* 0x040fe200000006ff */
[C---:B------:R-:W-:Y:S01]  /*73f0*/  FMUL R31, R47.reuse, R31 ;  /* 0x0000001f2f1f7220 */ /* 0x040fe20000400000 */
[----:B------:R-:W-:Y:S01]  /*7400*/  LOP3.LUT R0, R80, 0xffff0000, RZ, 0xc0, !PT ;  /* 0xffff000050007812 */ /* 0x000fe200078ec0ff */
[----:B------:R-:W-:Y:S01]  /*7410*/  FMUL R35, R47, R35 ;  /* 0x000000232f237220 */ /* 0x000fe20000400000 */
[----:B------:R-:W-:Y:S01]  /*7420*/  SHF.L.U32 R3, R81, 0x10, RZ ;  /* 0x0000001051037819 */ /* 0x000fe200000006ff */
[----:B------:R-:W-:Y:S01]  /*7430*/  FFMA R24, R49, R2, R24 ;  /* 0x0000000231187223 */ /* 0x000fe20000000018 */
[----:B------:R-:W-:Y:S01]  /*7440*/  F2FP.BF16.F32.PACK_AB R10, R13, R12 ;  /* 0x0000000c0d0a723e */ /* 0x000fe200000010ff */
[----:B------:R-:W-:Y:S01]  /*7450*/  FFMA R25, R49, R0, R25 ;  /* 0x0000000031197223 */ /* 0x000fe20000000019 */
[----:B------:R-:W-:Y:S01]  /*7460*/  F2FP.BF16.F32.PACK_AB R11, R19, R14 ;  /* 0x0000000e130b723e */ /* 0x000fe200000010ff */
[----:B------:R-:W-:Y:S01]  /*7470*/  FFMA R26, R49, R3, R26 ;  /* 0x00000003311a7223 */ /* 0x000fe2000000001a */
[----:B------:R-:W-:Y:S02]  /*7480*/  LOP3.LUT R0, R81, 0xffff0000, RZ, 0xc0, !PT ;  /* 0xffff000051007812 */ /* 0x000fe400078ec0ff */
[C---:B------:R-:W-:Y:S01]  /*7490*/  SHF.L.U32 R2, R82.reuse, 0x10, RZ ;  /* 0x0000001052027819 */ /* 0x040fe200000006ff */
[----:B------:R1:W-:Y:S01]  /*74a0*/  STS.128 [R103+0x10], R8 ;  /* 0x0000100867007388 */ /* 0x0003e20000000c00 */
[----:B------:R-:W-:Y:S01]  /*74b0*/  LOP3.LUT R3, R82, 0xffff0000, RZ, 0xc0, !PT ;  /* 0xffff000052037812 */ /* 0x000fe200078ec0ff */
[----:B------:R-:W-:Y:S01]  /*74c0*/  FFMA R31, R49, R0, R31 ;  /* 0x00000000311f7223 */ /* 0x000fe2000000001f */
[----:B------:R-:W-:Y:S01]  /*74d0*/  SHF.L.U32 R4, R83, 0x10, RZ ;  /* 0x0000001053047819 */ /* 0x000fe200000006ff */
[----:B------:R-:W-:Y:S01]  /*74e0*/  FFMA R28, R49, R2, R28 ;  /* 0x00000002311c7223 */ /* 0x000fe2000000001c */
[----:B------:R-:W-:Y:S01]  /*74f0*/  F2FP.BF16.F32.PACK_AB R16, R17, R16 ;  /* 0x000000101110723e */ /* 0x000fe200000010ff */
[----:B------:R-:W-:Y:S01]  /*7500*/  FFMA R29, R49, R3, R29 ;  /* 0x00000003311d7223 */ /* 0x000fe2000000001d */
[----:B------:R-:W-:Y:S01]  /*7510*/  LOP3.LUT R5, R83, 0xffff0000, RZ, 0xc0, !PT ;  /* 0xffff000053057812 */ /* 0x000fe200078ec0ff */
[----:B------:R-:W-:Y:S01]  /*7520*/  FFMA R30, R49, R4, R30 ;  /* 0x00000004311e7223 */ /* 0x000fe2000000001e */
[----:B------:R-:W-:Y:S02]  /*7530*/  F2FP.BF16.F32.PACK_AB R17, R23, R18 ;  /* 0x000000121711723e */ /* 0x000fe400000010ff */
[----:B------:R-:W-:Y:S01]  /*7540*/  F2FP.BF16.F32.PACK_AB R18, R21, R20 ;  /* 0x000000141512723e */ /* 0x000fe200000010ff */
[----:B------:R-:W-:Y:S01]  /*7550*/  FFMA R35, R49, R5, R35 ;  /* 0x0000000531237223 */ /* 0x000fe20000000023 */
[----:B------:R-:W-:Y:S02]  /*7560*/  F2FP.BF16.F32.PACK_AB R19, R27, R22 ;  /* 0x000000161b13723e */ /* 0x000fe400000010ff */
[----:B------:R-:W-:Y:S02]  /*7570*/  F2FP.BF16.F32.PACK_AB R24, R25, R24 ;  /* 0x000000181918723e */ /* 0x000fe400000010ff */
[----:B------:R-:W-:Y:S01]  /*7580*/  F2FP.BF16.F32.PACK_AB R25, R31, R26 ;  /* 0x0000001a1f19723e */ /* 0x000fe200000010ff */
[----:B------:R1:W-:Y:S01]  /*7590*/  STS.128 [R102+0x20], R16 ;  /* 0x0000201066007388 */ /* 0x0003e20000000c00 */
[----:B------:R-:W-:Y:S02]  /*75a0*/  F2FP.BF16.F32.PACK_AB R26, R29, R28 ;  /* 0x0000001c1d1a723e */ /* 0x000fe400000010ff */
[----:B------:R-:W-:Y:S05]  /*75b0*/  F2FP.BF16.F32.PACK_AB R27, R35, R30 ;  /* 0x0000001e231b723e */ /* 0x000fea00000010ff */
[----:B------:R1:W-:Y:S01]  /*75c0*/  STS.128 [R110+0x30], R24 ;  /* 0x000030186e007388 */ /* 0x0003e20000000c00 */
[----:B------:R-:W-:Y:S01]  /*75d0*/  @!PT LDS RZ, [RZ] ;  /* 0x00000000fffff984 */ /* 0x000fe20000000800 */
[----:B------:R-:W-:Y:S01]  /*75e0*/  @!PT LDS RZ, [RZ] ;  /* 0x00000000fffff984 */ /* 0x000fe20000000800 */
[----:B------:R-:W-:Y:S01]  /*75f0*/  @!PT LDS RZ, [RZ] ;  /* 0x00000000fffff984 */ /* 0x000fe20000000800 */
[----:B------:R-:W-:Y:S01]  /*7600*/  @!PT LDS RZ, [RZ] ;  /* 0x00000000fffff984 */ /* 0x000fe20000000800 */
[----:B------:R2:W-:Y:S07]  /*7610*/  MEMBAR.ALL.CTA ;  /* 0x0000000000007992 */ /* 0x0005ee0000008000 */
[----:B--2---:R-:W2:Y:S02]  /*7620*/  FENCE.VIEW.ASYNC.S ;  /* 0x00000000000073c6 */ /* 0x004ea40000000000 */
[----:B--2---:R-:W-:Y:S06]  /*7630*/  BAR.SYNC.DEFER_BLOCKING 0x1, 0x80 ;  /* 0x0042000000007b1d */ /* 0x004fec0000010000 */
[----:B------:R-:W-:Y:S05]  /*7640*/  @P0 BRA `(.L_x_119) ;  /* 0x0000000000380947 */ /* 0x000fea0003800000 */
[----:B------:R-:W-:Y:S01]  /*7650*/  UIADD3 UR4, UPT, UPT, UR36, 0x200, URZ ;  /* 0x0000020024047890 */ /* 0x000fe2000fffe0ff */
[----:B------:R-:W-:Y:S01]  /*7660*/  UMOV UR43, UR60 ;  /* 0x0000003c002b7c82 */ /* 0x000fe20008000000 */
[----:B------:R-:W-:Y:S02]  /*7670*/  UIADD3 UR9, UPT, UPT, UR41, 0x80, URZ ;  /* 0x0000008029097890 */ /* 0x000fe4000fffe0ff */
[----:B------:R-:W-:Y:S02]  /*7680*/  UIADD3 UR8, UPT, UPT, UR36, 0x1200, URZ ;  /* 0x0000120024087890 */ /* 0x000fe4000fffe0ff */
[----:B------:R-:W-:Y:S01]  /*7690*/  MOV R97, UR4 ;  /* 0x0000000400617c02 */ /* 0x000fe20008000f00 */
[----:B------:R-:W-:Y:S01]  /*76a0*/  UIADD3 UR4, UP0, UPT, UR50, 0x680, URZ ;  /* 0x0000068032047890 */ /* 0x000fe2000ff1e0ff */
[----:B------:R-:W-:Y:S02]  /*76b0*/  UMOV UR10, UR42 ;  /* 0x0000002a000a7c82 */ /* 0x000fe40008000000 */
[----:B------:R-:W-:Y:S01]  /*76c0*/  R2UR UR40, R97 ;  /* 0x00000000612872ca */ /* 0x000fe200000e0000 */
[----:B------:R-:W-:Y:S01]  /*76d0*/  UIADD3.X UR5, UPT, UPT, URZ, UR51, URZ, UP0, !UPT ;  /* 0x00000033ff057290 */ /* 0x000fe200087fe4ff */
[----:B------:R-:W-:Y:S11]  /*76e0*/  UMOV UR11, UR60 ;  /* 0x0000003c000b7c82 */ /* 0x000ff60008000000 */
[----:B------:R2:W-:Y:S01]  /*76f0*/  UTMASTG.3D [UR40], [UR4] ;  /* 0x00000028040073b5 */ /* 0x0005e20008010000 */
[----:B------:R2:W-:Y:S01]  /*7700*/  UTMASTG.3D [UR8], [UR4] ;  /* 0x00000008040073b5 */ /* 0x0005e20008010000 */
[----:B------:R0:W-:Y:S01]  /*7710*/  UTMACMDFLUSH ;  /* 0x00000000000079b7 */ /* 0x0001e20000000000 */
[----:B--2---:R-:W-:Y:S04]  /*7720*/  DEPBAR.LE SB0, 0x1 ;  /* 0x000080400000791a */ /* 0x004fe80000000000 */
.L_x_119:
[----:B------:R-:W-:Y:S05]  /*7730*/  BSYNC.RECONVERGENT B0 ;  /* 0x0000000000007941 */ /* 0x000fea0003800200 */
.L_x_118:
[----:B------:R-:W-:Y:S01]  /*7740*/  BAR.SYNC.DEFER_BLOCKING 0x1, 0x80 ;  /* 0x0042000000007b1d */ /* 0x000fe20000010000 */
[----:B------:R-:W-:Y:S01]  /*7750*/  ISETP.NE.AND P1, PT, R111, RZ, PT ;  /* 0x000000ff6f00720c */ /* 0x000fe20003f25270 */
[----:B------:R-:W-:Y:S01]  /*7760*/  UISETP.NE.AND UP0, UPT, UR39, URZ, UPT ;  /* 0x000000ff2700728c */ /* 0x000fe2000bf05270 */
[----:B------:R-:W-:Y:S11]  /*7770*/  LEA R2, R60, UR36, 0x3 ;  /* 0x000000243c027c11 */ /* 0x000ff6000f8e18ff */
[----:B------:R-:W-:Y:S01]  /*7780*/  @P1 SHF.L.U32 R3, R101, 0x1f, RZ ;  /* 0x0000001f65031819 */ /* 0x000fe200000006ff */
[----:B------:R-:W-:Y:S06]  /*7790*/  BRA.U !UP0, `(.L_x_120) ;  /* 0x0000000108247547 */ /* 0x000fec000b800000 */
[----:B------:R-:W-:Y:S01]  /*77a0*/  IMAD.U32 R4, RZ, RZ, UR37 ;  /* 0x00000025ff047e24 */ /* 0x000fe2000f8e00ff */
[----:B------:R-:W-:Y:S01]  /*77b0*/  MOV R0, UR46 ;  /* 0x0000002e00007c02 */ /* 0x000fe20008000f00 */
[----:B------:R-:W-:Y:S03]  /*77c0*/  UIADD3 UR4, UPT, UPT, UR37, 0x1, URZ ;  /* 0x0000000125047890 */ /* 0x000fe6000fffe0ff */
[----:B------:R-:W-:Y:S01]  /*77d0*/  @P1 LEA R4, R4, UR36, 0x3 ;  /* 0x0000002404041c11 */ /* 0x000fe2000f8e18ff */
[----:B------:R-:W-:Y:S04]  /*77e0*/  UISETP.NE.AND UP0, UPT, UR4, 0x4, UPT ;  /* 0x000000040400788c */ /* 0x000fe8000bf05270 */
[----:B------:R-:W-:Y:S01]  /*77f0*/  @P1 VIADD R4, R4, 0x40 ;  /* 0x0000004004041836 */ /* 0x000fe20000000000 */
[----:B------:R-:W-:Y:S04]  /*7800*/  USEL UR37, UR4, URZ, UP0 ;  /* 0x000000ff04257287 */ /* 0x000fe80008000000 */
[----:B------:R-:W-:Y:S04]  /*7810*/  @P1 PRMT R0, R0, 0x654, R4 ;  /* 0x0000065400001816 */ /* 0x000fe80000000004 */
[----:B------:R2:W-:Y:S04]  /*7820*/  @P1 SYNCS.ARRIVE.TRANS64.RED.A1T0 RZ, [R0+URZ], RZ ;  /* 0x000000ff00ff19a7 */ /* 0x0005e800081004ff */
.L_x_120:
[----:B------:R-:W4:Y:S01]  /*7830*/  @P1 SYNCS.PHASECHK.TRANS64.TRYWAIT P0, [R2+URZ+0x20], R3 ;  /* 0x00002003020015a7 */ /* 0x000f2200080011ff */
[----:B------:R-:W-:Y:S01]  /*7840*/  BSSY B1, `(.L_x_121) ;  /* 0x0000016000017945 */ /* 0x000fe20003800000 */
[----:B----4-:R-:W-:Y:S03]  /*7850*/  @P1 SEL R61, RZ, 0x1, !P0 ;  /* 0x00000001ff3d1807 */ /* 0x010fe60004000000 */
[----:B------:R-:W-:Y:S05]  /*7860*/  @!P1 BRA `(.L_x_122) ;  /* 0x00000000004c9947 */ /* 0x000fea0003800000 */
[----:B------:R-:W-:Y:S01]  /*7870*/  ISETP.NE.AND P0, PT, R61, RZ, PT ;  /* 0x000000ff3d00720c */ /* 0x000fe20003f05270 */
[----:B------:R-:W-:Y:S01]  /*7880*/  BSSY B0, `(.L_x_123) ;  /* 0x000000b000007945 */ /* 0x000fe20003800000 */
[----:B------:R-:W-:Y:S11]  /*7890*/  ISETP.NE.AND P1, PT, R62, RZ, PT ;  /* 0x000000ff3e00720c */ /* 0x000ff60003f25270 */
[----:B------:R-:W-:Y:S02]  /*78a0*/  @!UPT UIADD3 URZ, UPT, UPT, URZ, URZ, URZ ;  /* 0x000000fffffff290 */ /* 0x000fe4000fffe0ff */
[C---:B------:R-:W-:Y:S01]  /*78b0*/  @P1 IMAD R6, R60.reuse, 0x2000, R104 ;  /* 0x000020003c061824 */ /* 0x040fe200078e0268 */
[C---:B------:R-:W-:Y:S01]  /*78c0*/  @P1 LEA R4, R60.reuse, R102, 0xd ;  /* 0x000000663c041211 */ /* 0x040fe200078e68ff */
[C---:B------:R-:W-:Y:S02]  /*78d0*/  @P1 IMAD R5, R60.reuse, 0x2000, R103 ;  /* 0x000020003c051824 */ /* 0x040fe400078e0267 */
[----:B------:R-:W-:Y:S01]  /*78e0*/  @P1 IMAD R3, R60, 0x2000, R110 ;  /* 0x000020003c031824 */ /* 0x000fe200078e026e */
[----:B------:R-:W-:Y:S06]  /*78f0*/  @P0 BRA `(.L_x_124) ;  /* 0x00000000000c0947 */ /* 0x000fec0003800000 */
[----:B--2---:R-:W-:Y:S04]  /*7900*/  SHF.L.U32 R0, R101, 0x1f, RZ ;  /* 0x0000001f65007819 */ /* 0x004fe800000006ff */
[----:B------:R-:W2:Y:S02]  /*7910*/  SYNCS.PHASECHK.TRANS64.TRYWAIT P0, [R2+URZ+0x20], R0 ;  /* 0x00002000020075a7 */ /* 0x000ea400080011ff */
[----:B--2---:R-:W-:Y:S05]  /*7920*/  @!P0 BRA `(.L_x_125) ;  /* 0x0000003000c08947 */ /* 0x004fea0003800000 */
.L_x_124:
[----:B------:R-:W-:Y:S05]  /*7930*/  BSYNC B0 ;  /* 0x0000000000007941 */ /* 0x000fea0003800000 */
.L_x_123:
[----:B------:R-:W-:Y:S02]  /*7940*/  ISETP.NE.AND P0, PT, R62, RZ, PT ;  /* 0x000000ff3e00720c */ /* 0x000fe40003f05270 */
[----:B------:R-:W-:Y:S11]  /*7950*/  IADD3 R60, PT, PT, R60, 0x1, RZ ;  /* 0x000000013c3c7810 */ /* 0x000ff60007ffe0ff */
[----:B------:R4:W1:Y:S04]  /*7960*/  @P0 LDS.128 R56, [R6] ;  /* 0x0000000006380984 */ /* 0x0008680000000c00 */
[----:B------:R4:W1:Y:S04]  /*7970*/  @P0 LDS.128 R64, [R5+0x10] ;  /* 0x0000100005400984 */ /* 0x0008680000000c00 */
[----:B------:R4:W1:Y:S04]  /*7980*/  @P0 LDS.128 R72, [R4+0x20] ;  /* 0x0000200004480984 */ /* 0x0008680000000c00 */
[----:B------:R4:W1:Y:S02]  /*7990*/  @P0 LDS.128 R80, [R3+0x30] ;  /* 0x0000300003500984 */ /* 0x0008640000000c00 */
.L_x_122:
[----:B------:R-:W-:Y:S05]  /*79a0*/  BSYNC B1 ;  /* 0x0000000000017941 */ /* 0x000fea0003800000 */
.L_x_121:
[----:B--2---:R-:W-:Y:S05]  /*79b0*/  VIADD R0, R48, 0x20 ;  /* 0x0000002030007836 */ /* 0x004fea0000000000 */
[----:B------:R-:W-:Y:S04]  /*79c0*/  SHF.R.U32.HI R0, RZ, 0x15, R0 ;  /* 0x00000015ff007819 */ /* 0x000fe80000011600 */
[----:B------:R-:W-:Y:S11]  /*79d0*/  LOP3.LUT P0, RZ, R0, 0x3, R96, 0x48, !PT ;  /* 0x0000000300ff7812 */ /* 0x000ff60007804860 */
[----:B------:R-:W-:Y:S02]  /*79e0*/  @!UPT UIADD3 URZ, UPT, UPT, URZ, URZ, URZ ;  /* 0x000000fffffff290 */ /* 0x000fe4000fffe0ff */
[----:B------:R-:W-:Y:S05]  /*79f0*/  @!P0 BRA `(.L_x_126) ;  /* 0x0000000000408947 */ /* 0x000fea0003800000 */
[----:B------:R-:W2:Y:S01]  /*7a00*/  LDCU.64 UR8, c[0x4][0x70] ;  /* 0x01000e00ff0877ac */ /* 0x000ea20008000a00 */
[----:B----4-:R-:W-:Y:S01]  /*7a10*/  MOV R3, 0x0 ;  /* 0x0000000000037802 */ /* 0x010fe20000000f00 */
[----:B------:R-:W-:Y:S02]  /*7a20*/  HFMA2 R12, -RZ, RZ, 0, 5.9604644775390625e-08 ;  /* 0x00000001ff0c7431 */ /* 0x000fe400000001ff */
[----:B-1----:R-:W-:Y:S02]  /*7a30*/  IMAD.MOV.U32 R8, RZ, RZ, 0x192 ;  /* 0x00000192ff087424 */ /* 0x002fe400078e00ff */
[----:B------:R-:W-:Y:S01]  /*7a40*/  IMAD.MOV.U32 R13, RZ, RZ, RZ ;  /* 0x000000ffff0d7224 */ /* 0x000fe200078e00ff */
[----:B------:R-:W1:Y:S01]  /*7a50*/  LDCU.64 UR6, c[0x4][0x78] ;  /* 0x01000f00ff0677ac */ /* 0x000e620008000a00 */
[----:B------:R-:W4:Y:S01]  /*7a60*/  LDC.64 R2, c[0x4][R3] ;  /* 0x0100000003027b82 */ /* 0x000f220000000a00 */
[----:B------:R-:W5:Y:S01]  /*7a70*/  LDCU.64 UR4, c[0x4][0x10] ;  /* 0x01000200ff0477ac */ /* 0x000f620008000a00 */
[----:B--2---:R-:W-:Y:S01]  /*7a80*/  MOV R5, UR9 ;  /* 0x0000000900057c02 */ /* 0x004fe20008000f00 */
[----:B------:R-:W-:Y:S01]  /*7a90*/  IMAD.U32 R4, RZ, RZ, UR8 ;  /* 0x00000008ff047e24 */ /* 0x000fe2000f8e00ff */
[----:B-1----:R-:W-:Y:S01]  /*7aa0*/  MOV R7, UR7 ;  /* 0x0000000700077c02 */ /* 0x002fe20008000f00 */
[----:B------:R-:W-:Y:S01]  /*7ab0*/  IMAD.U32 R6, RZ, RZ, UR6 ;  /* 0x00000006ff067e24 */ /* 0x000fe2000f8e00ff */
[----:B-----5:R-:W-:Y:S01]  /*7ac0*/  MOV R11, UR5 ;  /* 0x00000005000b7c02 */ /* 0x020fe20008000f00 */
[----:B------:R-:W-:Y:S02]  /*7ad0*/  IMAD.U32 R10, RZ, RZ, UR4 ;  /* 0x00000004ff0a7e24 */ /* 0x000fe4000f8e00ff */
[----:B------:R-:W-:Y:S07]  /*7ae0*/  LEPC R20, `(.L_x_126) ;  /* 0x000000001014794e */ /* 0x000fee0000000000 */
[----:B---34-:R-:W-:Y:S05]  /*7af0*/  CALL.ABS.NOINC R2 ;  /* 0x0000000002007343 */ /* 0x018fea0003c00000 */
.L_x_126:
[----:B------:R-:W-:Y:S01]  /*7b00*/  ISETP.NE.AND P6, PT, R111, RZ, PT ;  /* 0x000000ff6f00720c */ /* 0x000fe20003fc5270 */
[----:B------:R-:W-:Y:S05]  /*7b10*/  WARPSYNC.ALL ;  /* 0x0000000000007948 */ /* 0x000fea0003800000 */
[----:B------:R-:W-:Y:S01]  /*7b20*/  R2UR UR4, R48 ;  /* 0x00000000300472ca */ /* 0x000fe200000e0000 */
[----:B------:R-:W-:Y:S01]  /*7b30*/  BSSY.RECONVERGENT B0, `(.L_x_127) ;  /* 0x0000094000007945 */ /* 0x000fe20003800200 */
[----:B------:R-:W-:Y:S02]  /*7b40*/  MOV R50, UR37 ;  /* 0x0000002500327c02 */ /* 0x000fe40008000f00 */
[----:B-1--4-:R-:W-:Y:S02]  /*7b50*/  SHF.L.U32 R3, R56, 0x10, RZ ;  /* 0x0000001038037819 */ /* 0x012fe400000006ff */
[----:B------:R-:W-:Y:S02]  /*7b60*/  MOV R63, UR46 ;  /* 0x0000002e003f7c02 */ /* 0x000fe40008000f00 */
[----:B------:R-:W-:Y:S02]  /*7b70*/  @P6 LEA R50, R50, UR36, 0x3 ;  /* 0x0000002432326c11 */ /* 0x000fe4000f8e18ff */
[----:B------:R-:W-:Y:S02]  /*7b80*/  LOP3.LUT R51, R57, 0xffff0000, RZ, 0xc0, !PT ;  /* 0xffff000039337812 */ /* 0x000fe400078ec0ff */
[----:B------:R-:W-:Y:S01]  /*7b90*/  @P6 IADD3 R50, PT, PT, R50, 0x40, RZ ;  /* 0x0000004032326810 */ /* 0x000fe20007ffe0ff */
[----:B------:R-:W1:Y:S01]  /*7ba0*/  LDTM.x32 R4, tmem[UR4+0x20] ;  /* 0x00002004000479ee */ /* 0x000e6200082c0000 */
[----:B------:R-:W-:Y:S02]  /*7bb0*/  ISETP.NE.AND P0, PT, R106, RZ, PT ;  /* 0x000000ff6a00720c */ /* 0x000fe40003f05270 */
[----:B------:R-:W-:Y:S02]  /*7bc0*/  @P6 PRMT R63, R63, 0x654, R50 ;  /* 0x000006543f3f6816 */ /* 0x000fe40000000032 */
[----:B------:R-:W-:Y:S01]  /*7bd0*/  SHF.L.U32 R50, R57, 0x10, RZ ;  /* 0x0000001039327819 */ /* 0x000fe200000006ff */
[C---:B-1----:R-:W-:Y:S01]  /*7be0*/  FMUL R0, R47.reuse, R4 ;  /* 0x000000042f007220 */ /* 0x042fe20000400000 */
[----:B------:R-:W-:Y:S01]  /*7bf0*/  LOP3.LUT R4, R56, 0xffff0000, RZ, 0xc0, !PT ;  /* 0xffff000038047812 */ /* 0x000fe200078ec0ff */
[C---:B------:R-:W-:Y:S01]  /*7c00*/  FMUL R2, R47.reuse, R5 ;  /* 0x000000052f027220 */ /* 0x040fe20000400000 */
[----:B------:R-:W-:Y:S01]  /*7c10*/  FMUL R7, R47, R7 ;  /* 0x000000072f077220 */ /* 0x000fe20000400000 */
[----:B------:R-:W-:Y:S01]  /*7c20*/  FFMA R0, R49, R3, R0 ;  /* 0x0000000331007223 */ /* 0x000fe20000000000 */
[----:B------:R-:W-:Y:S01]  /*7c30*/  FMUL R3, R47, R6 ;  /* 0x000000062f037220 */ /* 0x000fe20000400000 */
[----:B------:R-:W-:Y:S01]  /*7c40*/  FFMA R2, R49, R4, R2 ;  /* 0x0000000431027223 */ /* 0x000fe20000000002 */
[C---:B------:R-:W-:Y:S01]  /*7c50*/  FMUL R4, R47.reuse, R8 ;  /* 0x000000082f047220 */ /* 0x040fe20000400000 */
[C---:B------:R-:W-:Y:S01]  /*7c60*/  FMUL R8, R47.reuse, R12 ;  /* 0x0000000c2f087220 */ /* 0x040fe20000400000 */
[C---:B------:R-:W-:Y:S01]  /*7c70*/  FMUL R12, R47.reuse, R16 ;  /* 0x000000102f0c7220 */ /* 0x040fe20000400000 */
[C---:B------:R-:W-:Y:S01]  /*7c80*/  FMUL R16, R47.reuse, R20 ;  /* 0x000000142f107220 */ /* 0x040fe20000400000 */
[----:B------:R-:W-:Y:S01]  /*7c90*/  F2FP.BF16.F32.PACK_AB R52, R2, R0 ;  /* 0x000000000234723e */ /* 0x000fe200000010ff */
[C---:B------:R-:W-:Y:S01]  /*7ca0*/  FMUL R20, R47.reuse, R24 ;  /* 0x000000182f147220 */ /* 0x040fe20000400000 */
[C---:B------:R-:W-:Y:S01]  /*7cb0*/  LOP3.LUT R0, R58.reuse, 0xffff0000, RZ, 0xc0, !PT ;  /* 0xffff00003a007812 */ /* 0x040fe200078ec0ff */
[----:B------:R-:W-:Y:S01]  /*7cc0*/  FMUL R24, R47, R28 ;  /* 0x0000001c2f187220 */ /* 0x000fe20000400000 */
[----:B------:R-:W-:Y:S01]  /*7cd0*/  SHF.L.U32 R2, R59, 0x10, RZ ;  /* 0x000000103b027819 */ /* 0x000fe200000006ff */
[C---:B------:R-:W-:Y:S01]  /*7ce0*/  FMUL R28, R47.reuse, R32 ;  /* 0x000000202f1c7220 */ /* 0x040fe20000400000 */
[----:B------:R-:W-:Y:S01]  /*7cf0*/  SHF.L.U32 R32, R58, 0x10, RZ ;  /* 0x000000103a207819 */ /* 0x000fe200000006ff */
[----:B------:R-:W-:Y:S01]  /*7d00*/  FMUL R5, R47, R9 ;  /* 0x000000092f057220 */ /* 0x000fe20000400000 */
[C---:B------:R-:W-:Y:S01]  /*7d10*/  FFMA R3, R49.reuse, R50, R3 ;  /* 0x0000003231037223 */ /* 0x040fe20000000003 */
[----:B------:R-:W-:Y:S01]  /*7d20*/  FFMA R7, R49, R51, R7 ;  /* 0x0000003331077223 */ /* 0x000fe20000000007 */
[----:B------:R-:W-:Y:S01]  /*7d30*/  FMUL R6, R47, R10 ;  /* 0x0000000a2f067220 */ /* 0x000fe20000400000 */
[----:B------:R-:W-:Y:S01]  /*7d40*/  FFMA R4, R49, R32, R4 ;  /* 0x0000002031047223 */ /* 0x000fe20000000004 */
[----:B------:R-:W-:Y:S01]  /*7d50*/  LOP3.LUT R32, R59, 0xffff0000, RZ, 0xc0, !PT ;  /* 0xffff00003b207812 */ /* 0x000fe200078ec0ff */
[----:B------:R-:W-:Y:S01]  /*7d60*/  FFMA R5, R49, R0, R5 ;  /* 0x0000000031057223 */ /* 0x000fe20000000005 */
[C---:B------:R-:W-:Y:S01]  /*7d70*/  SHF.L.U32 R0, R64.reuse, 0x10, RZ ;  /* 0x0000001040007819 */ /* 0x040fe200000006ff */
[----:B------:R-:W-:Y:S01]  /*7d80*/  FMUL R11, R47, R11 ;  /* 0x0000000b2f0b7220 */ /* 0x000fe20000400000 */
[----:B------:R-:W-:Y:S01]  /*7d90*/  F2FP.BF16.F32.PACK_AB R53, R7, R3 ;  /* 0x000000030735723e */ /* 0x000fe200000010ff */
[C---:B------:R-:W-:Y:S01]  /*7da0*/  FFMA R6, R49.reuse, R2, R6 ;  /* 0x0000000231067223 */ /* 0x040fe20000000006 */
[----:B------:R-:W-:Y:S01]  /*7db0*/  LOP3.LUT R2, R64, 0xffff0000, RZ, 0xc0, !PT ;  /* 0xffff000040027812 */ /* 0x000fe200078ec0ff */
[----:B------:R-:W-:Y:S01]  /*7dc0*/  FFMA R11, R49, R32, R11 ;  /* 0x00000020310b7223 */ /* 0x000fe2000000000b */
[----:B------:R-:W-:Y:S01]  /*7dd0*/  SHF.L.U32 R3, R65, 0x10, RZ ;  /* 0x0000001041037819 */ /* 0x000fe200000006ff */
[----:B------:R-:W-:Y:S01]  /*7de0*/  FFMA R8, R49, R0, R8 ;  /* 0x0000000031087223 */ /* 0x000fe20000000008 */
[----:B------:R-:W-:Y:S01]  /*7df0*/  LOP3.LUT R0, R65, 0xffff0000, RZ, 0xc0, !PT ;  /* 0xffff000041007812 */ /* 0x000fe200078ec0ff */
[----:B------:R-:W-:Y:S01]  /*7e00*/  FMUL R9, R47, R13 ;  /* 0x0000000d2f097220 */ /* 0x000fe20000400000 */
[----:B------:R-:W-:Y:S01]  /*7e10*/  F2FP.BF16.F32.PACK_AB R54, R5, R4 ;  /* 0x000000040536723e */ /* 0x000fe200000010ff */
[----:B------:R-:W-:Y:S01]  /*7e20*/  FMUL R10, R47, R14 ;  /* 0x0000000e2f0a7220 */ /* 0x000fe20000400000 */
[----:B------:R-:W-:Y:S01]  /*7e30*/  F2FP.BF16.F32.PACK_AB R55, R11, R6 ;  /* 0x000000060b37723e */ /* 0x000fe200000010ff */
[----:B------:R-:W-:Y:S01]  /*7e40*/  FMUL R15, R47, R15 ;  /* 0x0000000f2f0f7220 */ /* 0x000fe20000400000 */
[----:B------:R-:W-:Y:S01]  /*7e50*/  SHF.L.U32 R4, R81, 0x10, RZ ;  /* 0x0000001051047819 */ /* 0x000fe200000006ff */
[C---:B------:R-:W-:Y:S01]  /*7e60*/  FFMA R9, R49.reuse, R2, R9 ;  /* 0x0000000231097223 */ /* 0x040fe20000000009 */
[C---:B------:R-:W-:Y:S01]  /*7e70*/  SHF.L.U32 R2, R66.reuse, 0x10, RZ ;  /* 0x0000001042027819 */ /* 0x040fe200000006ff */
[C---:B------:R-:W-:Y:S01]  /*7e80*/  FFMA R10, R49.reuse, R3, R10 ;  /* 0x00000003310a7223 */ /* 0x040fe2000000000a */
[----:B------:R-:W-:Y:S01]  /*7e90*/  LOP3.LUT R3, R66, 0xffff0000, RZ, 0xc0, !PT ;  /* 0xffff000042037812 */ /* 0x000fe200078ec0ff */
[----:B------:R-:W-:Y:S01]  /*7ea0*/  FFMA R15, R49, R0, R15 ;  /* 0x00000000310f7223 */ /* 0x000fe2000000000f */
[----:B------:R-:W-:Y:S01]  /*7eb0*/  SHF.L.U32 R0, R67, 0x10, RZ ;  /* 0x0000001043007819 */ /* 0x000fe200000006ff */
[----:B------:R-:W-:Y:S01]  /*7ec0*/  FMUL R13, R47, R17 ;  /* 0x000000112f0d7220 */ /* 0x000fe20000400000 */
[----:B------:R-:W-:Y:S01]  /*7ed0*/  F2FP.BF16.F32.PACK_AB R8, R9, R8 ;  /* 0x000000080908723e */ /* 0x000fe200000010ff */
[----:B------:R-:W-:Y:S01]  /*7ee0*/  FMUL R14, R47, R18 ;  /* 0x000000122f0e7220 */ /* 0x000fe20000400000 */
[----:B------:R-:W-:Y:S01]  /*7ef0*/  F2FP.BF16.F32.PACK_AB R9, R15, R10 ;  /* 0x0000000a0f09723e */ /* 0x000fe200000010ff */
[----:B------:R-:W-:Y:S01]  /*7f00*/  FFMA R12, R49, R2, R12 ;  /* 0x00000002310c7223 */ /* 0x000fe2000000000c */
[----:B------:R-:W-:Y:S01]  /*7f10*/  LOP3.LUT R2, R67, 0xffff0000, RZ, 0xc0, !PT ;  /* 0xffff000043027812 */ /* 0x000fe200078ec0ff */
[----:B------:R-:W-:Y:S01]  /*7f20*/  FFMA R13, R49, R3, R13 ;  /* 0x00000003310d7223 */ /* 0x000fe2000000000d */
[----:B------:R-:W-:Y:S01]  /*7f30*/  SHF.L.U32 R3, R73, 0x10, RZ ;  /* 0x0000001049037819 */ /* 0x000fe200000006ff */
[----:B------:R-:W-:Y:S01]  /*7f40*/  FFMA R14, R49, R0, R14 ;  /* 0x00000000310e7223 */ /* 0x000fe2000000000e */
[C---:B------:R-:W-:Y:S01]  /*7f50*/  SHF.L.U32 R0, R72.reuse, 0x10, RZ ;  /* 0x0000001048007819 */ /* 0x040fe200000006ff */
[----:B------:R-:W-:Y:S01]  /*7f60*/  FMUL R19, R47, R19 ;  /* 0x000000132f137220 */ /* 0x000fe20000400000 */
[----:B------:R-:W-:Y:S01]  /*7f70*/  F2FP.BF16.F32.PACK_AB R10, R13, R12 ;  /* 0x0000000c0d0a723e */ /* 0x000fe200000010ff */
[----:B------:R-:W-:Y:S01]  /*7f80*/  FMUL R17, R47, R21 ;  /* 0x000000152f117220 */ /* 0x000fe20000400000 */
[----:B------:R-:W-:Y:S01]  /*7f90*/  LOP3.LUT R5, R83, 0xffff0000, RZ, 0xc0, !PT ;  /* 0xffff000053057812 */ /* 0x000fe200078ec0ff */
[C---:B------:R-:W-:Y:S01]  /*7fa0*/  FFMA R19, R49.reuse, R2, R19 ;  /* 0x0000000231137223 */ /* 0x040fe20000000013 */
[----:B------:R-:W-:Y:S01]  /*7fb0*/  LOP3.LUT R2, R72, 0xffff0000, RZ, 0xc0, !PT ;  /* 0xffff000048027812 */ /* 0x000fe200078ec0ff */
[----:B------:R1:W-:Y:S01]  /*7fc0*/  STS.128 [R104+0x2000], R52 ;  /* 0x0020003468007388 */ /* 0x0003e20000000c00 */
[----:B------:R-:W-:Y:S01]  /*7fd0*/  FFMA R16, R49, R0, R16 ;  /* 0x0000000031107223 */ /* 0x000fe20000000010 */
[----:B------:R-:W-:Y:S01]  /*7fe0*/  LOP3.LUT R0, R73, 0xffff0000, RZ, 0xc0, !PT ;  /* 0xffff000049007812 */ /* 0x000fe200078ec0ff */
[----:B------:R-:W-:Y:S01]  /*7ff0*/  FMUL R18, R47, R22 ;  /* 0x000000162f127220 */ /* 0x000fe20000400000 */
[----:B------:R-:W-:Y:S01]  /*8000*/  F2FP.BF16.F32.PACK_AB R11, R19, R14 ;  /* 0x0000000e130b723e */ /* 0x000fe200000010ff */
[----:B------:R-:W-:Y:S01]  /*8010*/  FMUL R23, R47, R23 ;  /* 0x000000172f177220 */ /* 0x000fe20000400000 */
[C---:B------:R-:W-:Y:S01]  /*8020*/  FFMA R17, R49.reuse, R2, R17 ;  /* 0x0000000231117223 */ /* 0x040fe20000000011 */
[C---:B------:R-:W-:Y:S01]  /*8030*/  SHF.L.U32 R2, R74.reuse, 0x10, RZ ;  /* 0x000000104a027819 */ /* 0x040fe200000006ff */
[----:B------:R-:W-:Y:S01]  /*8040*/  FFMA R18, R49, R3, R18 ;  /* 0x0000000331127223 */ /* 0x000fe20000000012 */
[----:B------:R-:W-:Y:S01]  /*8050*/  SHF.L.U32 R3, R75, 0x10, RZ ;  /* 0x000000104b037819 */ /* 0x000fe200000006ff */
[----:B------:R1:W-:Y:S01]  /*8060*/  STS.128 [R103+0x2010], R8 ;  /* 0x0020100867007388 */ /* 0x0003e20000000c00 */
[----:B------:R-:W-:Y:S01]  /*8070*/  F2FP.BF16.F32.PACK_AB R16, R17, R16 ;  /* 0x000000101110723e */ /* 0x000fe200000010ff */
[----:B------:R-:W-:Y:S01]  /*8080*/  FFMA R23, R49, R0, R23 ;  /* 0x0000000031177223 */ /* 0x000fe20000000017 */
[----:B------:R-:W-:Y:S01]  /*8090*/  LOP3.LUT R0, R74, 0xffff0000, RZ, 0xc0, !PT ;  /* 0xffff00004a007812 */ /* 0x000fe200078ec0ff */
[C---:B------:R-:W-:Y:S01]  /*80a0*/  FMUL R21, R47.reuse, R25 ;  /* 0x000000192f157220 */ /* 0x040fe20000400000 */
[----:B------:R-:W-:Y:S01]  /*80b0*/  FMUL R22, R47, R26 ;  /* 0x0000001a2f167220 */ /* 0x000fe20000400000 */
[C---:B------:R-:W-:Y:S01]  /*80c0*/  FFMA R20, R49.reuse, R2, R20 ;  /* 0x0000000231147223 */ /* 0x040fe20000000014 */
[C---:B------:R-:W-:Y:S01]  /*80d0*/  SHF.L.U32 R2, R80.reuse, 0x10, RZ ;  /* 0x0000001050027819 */ /* 0x040fe200000006ff */
[----:B------:R-:W-:Y:S01]  /*80e0*/  FFMA R21, R49, R0, R21 ;  /* 0x0000000031157223 */ /* 0x000fe20000000015 */
[----:B------:R-:W-:Y:S01]  /*80f0*/  LOP3.LUT R0, R75, 0xffff0000, RZ, 0xc0, !PT ;  /* 0xffff00004b007812 */ /* 0x000fe200078ec0ff */
[----:B------:R-:W-:Y:S01]  /*8100*/  FFMA R22, R49, R3, R22 ;  /* 0x0000000331167223 */ /* 0x000fe20000000016 */
[C---:B------:R-:W-:Y:S01]  /*8110*/  FMUL R27, R47.reuse, R27 ;  /* 0x0000001b2f1b7220 */ /* 0x040fe20000400000 */
[----:B------:R-:W-:Y:S01]  /*8120*/  LOP3.LUT R3, R80, 0xffff0000, RZ, 0xc0, !PT ;  /* 0xffff000050037812 */ /* 0x000fe200078ec0ff */
[C---:B------:R-:W-:Y:S01]  /*8130*/  FMUL R25, R47.reuse, R29 ;  /* 0x0000001d2f197220 */ /* 0x040fe20000400000 */
[----:B------:R-:W-:Y:S01]  /*8140*/  FMUL R26, R47, R30 ;  /* 0x0000001e2f1a7220 */ /* 0x000fe20000400000 */
[C---:B------:R-:W-:Y:S01]  /*8150*/  FFMA R27, R49.reuse, R0, R27 ;  /* 0x00000000311b7223 */ /* 0x040fe2000000001b */
[----:B------:R-:W-:Y:S01]  /*8160*/  FFMA R24, R49, R2, R24 ;  /* 0x0000000231187223 */ /* 0x000fe20000000018 */
[----:B------:R-:W-:Y:S01]  /*8170*/  LOP3.LUT R0, R81, 0xffff0000, RZ, 0xc0, !PT ;  /* 0xffff000051007812 */ /* 0x000fe200078ec0ff */
[----:B------:R-:W-:Y:S01]  /*8180*/  FFMA R25, R49, R3, R25 ;  /* 0x0000000331197223 */ /* 0x000fe20000000019 */
[----:B------:R-:W-:Y:S01]  /*8190*/  FMUL R31, R47, R31 ;  /* 0x0000001f2f1f7220 */ /* 0x000fe20000400000 */
[C---:B------:R-:W-:Y:S01]  /*81a0*/  SHF.L.U32 R2, R82.reuse, 0x10, RZ ;  /* 0x0000001052027819 */ /* 0x040fe200000006ff */
[----:B------:R-:W-:Y:S01]  /*81b0*/  FFMA R26, R49, R4, R26 ;  /* 0x00000004311a7223 */ /* 0x000fe2000000001a */
[----:B------:R-:W-:Y:S01]  /*81c0*/  LOP3.LUT R3, R82, 0xffff0000, RZ, 0xc0, !PT ;  /* 0xffff000052037812 */ /* 0x000fe200078ec0ff */
[----:B------:R-:W-:Y:S01]  /*81d0*/  FMUL R29, R47, R33 ;  /* 0x000000212f1d7220 */ /* 0x000fe20000400000 */
[----:B------:R-:W-:Y:S01]  /*81e0*/  SHF.L.U32 R4, R83, 0x10, RZ ;  /* 0x0000001053047819 */ /* 0x000fe200000006ff */
[----:B------:R-:W-:Y:S01]  /*81f0*/  FMUL R30, R47, R34 ;  /* 0x000000222f1e7220 */ /* 0x000fe20000400000 */
[----:B------:R-:W-:Y:S01]  /*8200*/  F2FP.BF16.F32.PACK_AB R17, R23, R18 ;  /* 0x000000121711723e */ /* 0x000fe200000010ff */
[----:B------:R-:W-:Y:S01]  /*8210*/  FFMA R31, R49, R0, R31 ;  /* 0x00000000311f7223 */ /* 0x000fe2000000001f */
[----:B------:R-:W-:Y:S01]  /*8220*/  FMUL R35, R47, R35 ;  /* 0x000000232f237220 */ /* 0x000fe20000400000 */
[----:B------:R-:W-:Y:S01]  /*8230*/  F2FP.BF16.F32.PACK_AB R18, R21, R20 ;  /* 0x000000141512723e */ /* 0x000fe200000010ff */
[----:B------:R-:W-:Y:S01]  /*8240*/  FFMA R28, R49, R2, R28 ;  /* 0x00000002311c7223 */ /* 0x000fe2000000001c */
[----:B------:R-:W-:Y:S01]  /*8250*/  F2FP.BF16.F32.PACK_AB R19, R27, R22 ;  /* 0x000000161b13723e */ /* 0x000fe200000010ff */
[C---:B------:R-:W-:Y:S01]  /*8260*/  FFMA R29, R49.reuse, R3, R29 ;  /* 0x00000003311d7223 */ /* 0x040fe2000000001d */
[C---:B------:R-:W-:Y:S01]  /*8270*/  FFMA R30, R49.reuse, R4, R30 ;  /* 0x00000004311e7223 */ /* 0x040fe2000000001e */
[----:B------:R-:W-:Y:S01]  /*8280*/  FFMA R35, R49, R5, R35 ;  /* 0x0000000531237223 */ /* 0x000fe20000000023 */
[----:B------:R-:W-:Y:S01]  /*8290*/  F2FP.BF16.F32.PACK_AB R24, R25, R24 ;  /* 0x000000181918723e */ /* 0x000fe200000010ff */
[----:B------:R1:W-:Y:S01]  /*82a0*/  STS.128 [R102+0x2020], R16 ;  /* 0x0020201066007388 */ /* 0x0003e20000000c00 */
[----:B------:R-:W-:Y:S02]  /*82b0*/  F2FP.BF16.F32.PACK_AB R25, R31, R26 ;  /* 0x0000001a1f19723e */ /* 0x000fe400000010ff */
[----:B------:R-:W-:Y:S02]  /*82c0*/  F2FP.BF16.F32.PACK_AB R26, R29, R28 ;  /* 0x0000001c1d1a723e */ /* 0x000fe400000010ff */
[----:B------:R-:W-:Y:S02]  /*82d0*/  F2FP.BF16.F32.PACK_AB R27, R35, R30 ;  /* 0x0000001e231b723e */ /* 0x000fe400000010ff */
[----:B------:R-:W-:Y:S02]  /*82e0*/  LEA R0, R60, UR36, 0x3 ;  /* 0x000000243c007c11 */ /* 0x000fe4000f8e18ff */
[----:B------:R-:W-:Y:S01]  /*82f0*/  @P6 SHF.L.U32 R2, R101, 0x1f, RZ ;  /* 0x0000001f65026819 */ /* 0x000fe200000006ff */
        /* <DEDUP_REMOVED lines=9> */
[----:B------:R-:W-:Y:S02]  /*8390*/  UIADD3 UR4, UP0, UPT, UR50, 0x680, URZ ;  /* 0x0000068032047890 */ /* 0x000fe4000ff1e0ff */
[----:B------:R-:W-:Y:S02]  /*83a0*/  UIADD3 UR13, UPT, UPT, UR41, 0x20, URZ ;  /* 0x00000020290d7890 */ /* 0x000fe4000fffe0ff */
[----:B------:R-:W-:Y:S02]  /*83b0*/  UIADD3 UR12, UPT, UPT, UR36, 0x2200, URZ ;  /* 0x00002200240c7890 */ /* 0x000fe4000fffe0ff */
[----:B------:R-:W-:Y:S01]  /*83c0*/  UIADD3.X UR5, UPT, UPT, URZ, UR51, URZ, UP0, !UPT ;  /* 0x00000033ff057290 */ /* 0x000fe200087fe4ff */
[----:B------:R-:W-:Y:S01]  /*83d0*/  UMOV UR14, UR42 ;  /* 0x0000002a000e7c82 */ /* 0x000fe20008000000 */
[----:B------:R-:W-:Y:S01]  /*83e0*/  UMOV UR15, UR60 ;  /* 0x0000003c000f7c82 */ /* 0x000fe20008000000 */
[----:B------:R-:W-:Y:S02]  /*83f0*/  UIADD3 UR9, UPT, UPT, UR41, 0xa0, URZ ;  /* 0x000000a029097890 */ /* 0x000fe4000fffe0ff */
[----:B------:R-:W-:Y:S01]  /*8400*/  UIADD3 UR8, UPT, UPT, UR36, 0x3200, URZ ;  /* 0x0000320024087890 */ /* 0x000fe2000fffe0ff */
[----:B------:R-:W-:Y:S03]  /*8410*/  UMOV UR10, UR42 ;  /* 0x0000002a000a7c82 */ /* 0x000fe60008000000 */
[----:B------:R2:W-:Y:S01]  /*8420*/  UTMASTG.3D [UR12], [UR4] ;  /* 0x0000000c040073b5 */ /* 0x0005e20008010000 */
[----:B------:R-:W-:Y:S04]  /*8430*/  UMOV UR11, UR60 ;  /* 0x0000003c000b7c82 */ /* 0x000fe80008000000 */
[----:B------:R2:W-:Y:S01]  /*8440*/  UTMASTG.3D [UR8], [UR4] ;  /* 0x00000008040073b5 */ /* 0x0005e20008010000 */
[----:B------:R0:W-:Y:S01]  /*8450*/  UTMACMDFLUSH ;  /* 0x00000000000079b7 */ /* 0x0001e20000000000 */
[----:B--2---:R-:W-:Y:S04]  /*8460*/  DEPBAR.LE SB0, 0x1 ;  /* 0x000080400000791a */ /* 0x004fe80000000000 */
.L_x_128:
[----:B------:R-:W-:Y:S05]  /*8470*/  BSYNC.RECONVERGENT B0 ;  /* 0x0000000000007941 */ /* 0x000fea0003800200 */
.L_x_127:
[----:B------:R-:W-:Y:S01]  /*8480*/  BAR.SYNC.DEFER_BLOCKING 0x1, 0x80 ;  /* 0x0042000000007b1d */ /* 0x000fe20000010000 */
[----:B------:R-:W-:Y:S04]  /*8490*/  UIADD3 UR4, UPT, UPT, UR37, 0x1, URZ ;  /* 0x0000000125047890 */ /* 0x000fe8000fffe0ff */
[----:B------:R-:W-:Y:S04]  /*84a0*/  UISETP.NE.AND UP0, UPT, UR4, 0x4, UPT ;  /* 0x000000040400788c */ /* 0x000fe8000bf05270 */
[----:B------:R-:W-:Y:S01]  /*84b0*/  USEL UR38, UR4, URZ, UP0 ;  /* 0x000000ff04267287 */ /* 0x000fe20008000000 */
[----:B------:R2:W-:Y:S01]  /*84c0*/  @P6 SYNCS.ARRIVE.TRANS64.RED.A1T0 RZ, [R63+URZ], RZ ;  /* 0x000000ff3fff69a7 */ /* 0x0005e200081004ff */
[----:B------:R-:W-:Y:S01]  /*84d0*/  BSSY B1, `(.L_x_129) ;  /* 0x0000017000017945 */ /* 0x000fe20003800000 */
[----:B------:R-:W4:Y:S02]  /*84e0*/  @P6 SYNCS.PHASECHK.TRANS64.TRYWAIT P0, [R0+URZ+0x20], R2 ;  /* 0x00002002000065a7 */ /* 0x000f2400080011ff */
[----:B----4-:R-:W-:Y:S01]  /*84f0*/  @P6 SEL R61, RZ, 0x1, !P0 ;  /* 0x00000001ff3d6807 */ /* 0x010fe20004000000 */
[----:B--2---:R-:W-:Y:S06]  /*8500*/  @!P6 BRA `(.L_x_130) ;  /* 0x00000000004ce947 */ /* 0x004fec0003800000 */
        /* <DEDUP_REMOVED lines=9> */
[----:B------:R-:W-:Y:S04]  /*85a0*/  SHF.L.U32 R6, R101, 0x1f, RZ ;  /* 0x0000001f65067819 */ /* 0x000fe800000006ff */
[----:B------:R-:W2:Y:S02]  /*85b0*/  SYNCS.PHASECHK.TRANS64.TRYWAIT P0, [R0+URZ+0x20], R6 ;  /* 0x00002006000075a7 */ /* 0x000ea400080011ff */
[----:B--2---:R-:W-:Y:S05]  /*85c0*/  @!P0 BRA `(.L_x_133) ;  /* 0x0000002400ac8947 */ /* 0x004fea0003800000 */
.L_x_132:
[----:B------:R-:W-:Y:S05]  /*85d0*/  BSYNC B0 ;  /* 0x0000000000007941 */ /* 0x000fea0003800000 */
.L_x_131:
[----:B------:R-:W-:Y:S02]  /*85e0*/  ISETP.NE.AND P0, PT, R62, RZ, PT ;  /* 0x000000ff3e00720c */ /* 0x000fe40003f05270 */
[----:B------:R-:W-:Y:S11]  /*85f0*/  IADD3 R60, PT, PT, R60, 0x1, RZ ;  /* 0x000000013c3c7810 */ /* 0x000ff60007ffe0ff */
[----:B------:R4:W1:Y:S04]  /*8600*/  @P0 LDS.128 R56, [R5] ;  /* 0x0000000005380984 */ /* 0x0008680000000c00 */
[----:B------:R4:W1:Y:S04]  /*8610*/  @P0 LDS.128 R64, [R4+0x10] ;  /* 0x0000100004400984 */ /* 0x0008680000000c00 */
[----:B------:R4:W1:Y:S04]  /*8620*/  @P0 LDS.128 R72, [R3+0x20] ;  /* 0x0000200003480984 */ /* 0x0008680000000c00 */
[----:B------:R4:W1:Y:S02]  /*8630*/  @P0 LDS.128 R80, [R2+0x30] ;  /* 0x0000300002500984 */ /* 0x0008640000000c00 */
.L_x_130:
[----:B------:R-:W-:Y:S05]  /*8640*/  BSYNC B1 ;  /* 0x0000000000017941 */ /* 0x000fea0003800000 */
.L_x_129:
        /* <DEDUP_REMOVED lines=21> */
.L_x_134:
        /* <DEDUP_REMOVED lines=151> */
.L_x_136:
[----:B------:R-:W-:Y:S05]  /*9110*/  BSYNC.RECONVERGENT B0 ;  /* 0x0000000000007941 */ /* 0x000fea0003800200 */
.L_x_135:
        /* <DEDUP_REMOVED lines=21> */
.L_x_140:
[----:B------:R-:W-:Y:S05]  /*9270*/  BSYNC B0 ;  /* 0x0000000000007941 */ /* 0x000fea0003800000 */
.L_x_139:
[----:B------:R-:W-:Y:S11]  /*9280*/  ISETP.NE.AND P0, PT, R62, RZ, PT ;  /* 0x000000ff3e00720c */ /* 0x000ff60003f05270 */
[----:B------:R-:W-:Y:S02]  /*9290*/  @!UPT UIADD3 URZ, UPT, UPT, URZ, URZ, URZ ;  /* 0x000000fffffff290 */ /* 0x000fe4000fffe0ff */
[----:B------:R4:W1:Y:S04]  /*92a0*/  @P0 LDS.128 R56, [R4] ;  /* 0x0000000004380984 */ /* 0x0008680000000c00 */
[----:B------:R4:W1:Y:S04]  /*92b0*/  @P0 LDS.128 R64, [R3+0x10] ;  /* 0x0000100003400984 */ /* 0x0008680000000c00 */
[----:B------:R4:W1:Y:S04]  /*92c0*/  @P0 LDS.128 R72, [R2+0x20] ;  /* 0x0000200002480984 */ /* 0x0008680000000c00 */
[----:B------:R4:W1:Y:S02]  /*92d0*/  @P0 LDS.128 R80, [R60+0x30] ;  /* 0x000030003c500984 */ /* 0x0008640000000c00 */
.L_x_138:
[----:B------:R-:W-:Y:S05]  /*92e0*/  BSYNC B1 ;  /* 0x0000000000017941 */ /* 0x000fea0003800000 */
.L_x_137:
        /* <DEDUP_REMOVED lines=21> */
.L_x_142:
[----:B------:R-:W-:Y:S01]  /*9440*/  ISETP.NE.AND P0, PT, R106, RZ, PT ;  /* 0x000000ff6a00720c */ /* 0x000fe20003f05270 */
[----:B------:R-:W-:Y:S05]  /*9450*/  WARPSYNC.ALL ;  /* 0x0000000000007948 */ /* 0x000fea0003800000 */
[----:B------:R-:W-:Y:S01]  /*9460*/  R2UR UR4, R48 ;  /* 0x00000000300472ca */ /* 0x000fe200000e0000 */
[----:B------:R-:W-:Y:S01]  /*9470*/  BSSY.RECONVERGENT B0, `(.L_x_143) ;  /* 0x0000090000007945 */ /* 0x000fe20003800200 */
[C---:B-1----:R-:W-:Y:S02]  /*9480*/  SHF.L.U32 R48, R56.reuse, 0x10, RZ ;  /* 0x0000001038307819 */ /* 0x042fe400000006ff */
[----:B------:R-:W-:Y:S02]  /*9490*/  LOP3.LUT R50, R56, 0xffff0000, RZ, 0xc0, !PT ;  /* 0xffff000038327812 */ /* 0x000fe400078ec0ff */
[C---:B------:R-:W-:Y:S02]  /*94a0*/  SHF.L.U32 R51, R57.reuse, 0x10, RZ ;  /* 0x0000001039337819 */ /* 0x040fe400000006ff */
[----:B------:R-:W-:Y:S02]  /*94b0*/  LOP3.LUT R52, R57, 0xffff0000, RZ, 0xc0, !PT ;  /* 0xffff000039347812 */ /* 0x000fe400078ec0ff */
[C---:B------:R-:W-:Y:S02]  /*94c0*/  SHF.L.U32 R53, R58.reuse, 0x10, RZ ;  /* 0x000000103a357819 */ /* 0x040fe400000006ff */
[----:B------:R-:W-:Y:S01]  /*94d0*/  LOP3.LUT R54, R58, 0xffff0000, RZ, 0xc0, !PT ;  /* 0xffff00003a367812 */ /* 0x000fe200078ec0ff */
[----:B----4-:R-:W1:Y:S01]  /*94e0*/  LDTM.x32 R4, tmem[UR4+0x60] ;  /* 0x00006004000479ee */ /* 0x010e6200082c0000 */
[C---:B------:R-:W-:Y:S01]  /*94f0*/  SHF.L.U32 R55, R59.reuse, 0x10, RZ ;  /* 0x000000103b377819 */ /* 0x040fe200000006ff */
[----:B------:R-:W-:Y:S01]  /*9500*/  NOP ;  /* 0x0000000000007918 */ /* 0x000fe20000000000 */
[----:B------:R-:W-:Y:S02]  /*9510*/  LOP3.LUT R56, R59, 0xffff0000, RZ, 0xc0, !PT ;  /* 0xffff00003b387812 */ /* 0x000fe400078ec0ff */
[C---:B------:R-:W-:Y:S02]  /*9520*/  SHF.L.U32 R57, R64.reuse, 0x10, RZ ;  /* 0x0000001040397819 */ /* 0x040fe400000006ff */
[----:B------:R-:W-:Y:S02]  /*9530*/  LOP3.LUT R58, R64, 0xffff0000, RZ, 0xc0, !PT ;  /* 0xffff0000403a7812 */ /* 0x000fe400078ec0ff */
[C---:B------:R-:W-:Y:S02]  /*9540*/  SHF.L.U32 R59, R65.reuse, 0x10, RZ ;  /* 0x00000010413b7819 */ /* 0x040fe400000006ff */
[----:B------:R-:W-:Y:S02]  /*9550*/  LOP3.LUT R60, R65, 0xffff0000, RZ, 0xc0, !PT ;  /* 0xffff0000413c7812 */ /* 0x000fe400078ec0ff */
[C---:B------:R-:W-:Y:S02]  /*9560*/  SHF.L.U32 R61, R66.reuse, 0x10, RZ ;  /* 0x00000010423d7819 */ /* 0x040fe400000006ff */
[----:B------:R-:W-:Y:S02]  /*9570*/  LOP3.LUT R62, R66, 0xffff0000, RZ, 0xc0, !PT ;  /* 0xffff0000423e7812 */ /* 0x000fe400078ec0ff */
[C---:B------:R-:W-:Y:S02]  /*9580*/  SHF.L.U32 R63, R67.reuse, 0x10, RZ ;  /* 0x00000010433f7819 */ /* 0x040fe400000006ff */
[----:B------:R-:W-:Y:S02]  /*9590*/  IADD3 R112, PT, PT, R112, 0xb0, RZ ;  /* 0x000000b070707810 */ /* 0x000fe40007ffe0ff */
[----:B------:R-:W-:Y:S02]  /*95a0*/  LOP3.LUT R64, R67, 0xffff0000, RZ, 0xc0, !PT ;  /* 0xffff000043407812 */ /* 0x000fe400078ec0ff */
[C---:B------:R-:W-:Y:S01]  /*95b0*/  SHF.L.U32 R65, R72.reuse, 0x10, RZ ;  /* 0x0000001048417819 */ /* 0x040fe200000006ff */
[C---:B-1----:R-:W-:Y:S01]  /*95c0*/  FMUL R4, R47.reuse, R4 ;  /* 0x000000042f047220 */ /* 0x042fe20000400000 */
[----:B------:R-:W-:Y:S01]  /*95d0*/  LOP3.LUT R66, R72, 0xffff0000, RZ, 0xc0, !PT ;  /* 0xffff000048427812 */ /* 0x000fe200078ec0ff */
[----:B------:R-:W-:Y:S01]  /*95e0*/  FMUL R5, R47, R5 ;  /* 0x000000052f057220 */ /* 0x000fe20000400000 */
[----:B------:R-:W-:Y:S01]  /*95f0*/  LOP3.LUT R112, R112, 0xfefffff8, RZ, 0xc0, !PT ;  /* 0xfefffff870707812 */ /* 0x000fe200078ec0ff */
[----:B------:R-:W-:Y:S01]  /*9600*/  FFMA R4, R49, R48, R4 ;  /* 0x0000003031047223 */ /* 0x000fe20000000004 */
[----:B------:R-:W-:Y:S01]  /*9610*/  FMUL R6, R47, R6 ;  /* 0x000000062f067220 */ /* 0x000fe20000400000 */
[----:B------:R-:W-:Y:S01]  /*9620*/  FFMA R5, R49, R50, R5 ;  /* 0x0000003231057223 */ /* 0x000fe20000000005 */
[----:B------:R-:W-:Y:S01]  /*9630*/  SHF.L.U32 R67, R73, 0x10, RZ ;  /* 0x0000001049437819 */ /* 0x000fe200000006ff */
[----:B------:R1:W-:Y:S01]  /*9640*/  SYNCS.ARRIVE.TRANS64.RED.A1T0 RZ, [R112+URZ], RZ ;  /* 0x000000ff70ff79a7 */ /* 0x0003e200081004ff */
[----:B------:R-:W-:Y:S01]  /*9650*/  FFMA R6, R49, R51, R6 ;  /* 0x0000003331067223 */ /* 0x000fe20000000006 */
[----:B------:R-:W-:Y:S01]  /*9660*/  FMUL R7, R47, R7 ;  /* 0x000000072f077220 */ /* 0x000fe20000400000 */
[----:B------:R-:W-:Y:S01]  /*9670*/  F2FP.BF16.F32.PACK_AB R4, R5, R4 ;  /* 0x000000040504723e */ /* 0x000fe200000010ff */
[C---:B------:R-:W-:Y:S01]  /*9680*/  FMUL R8, R47.reuse, R8 ;  /* 0x000000082f087220 */ /* 0x040fe20000400000 */
[----:B------:R-:W-:Y:S01]  /*9690*/  FMUL R9, R47, R9 ;  /* 0x000000092f097220 */ /* 0x000fe20000400000 */
[----:B------:R-:W-:Y:S01]  /*96a0*/  LOP3.LUT R68, R73, 0xffff0000, RZ, 0xc0, !PT ;  /* 0xffff000049447812 */ /* 0x000fe200078ec0ff */
[C---:B------:R-:W-:Y:S01]  /*96b0*/  FFMA R7, R49.reuse, R52, R7 ;  /* 0x0000003431077223 */ /* 0x040fe20000000007 */
[C---:B------:R-:W-:Y:S01]  /*96c0*/  FFMA R8, R49.reuse, R53, R8 ;  /* 0x0000003531087223 */ /* 0x040fe20000000008 */
[C---:B------:R-:W-:Y:S01]  /*96d0*/  SHF.L.U32 R69, R74.reuse, 0x10, RZ ;  /* 0x000000104a457819 */ /* 0x040fe200000006ff */
[----:B------:R-:W-:Y:S01]  /*96e0*/  FFMA R9, R49, R54, R9 ;  /* 0x0000003631097223 */ /* 0x000fe20000000009 */
[----:B------:R-:W-:Y:S01]  /*96f0*/  FMUL R10, R47, R10 ;  /* 0x0000000a2f0a7220 */ /* 0x000fe20000400000 */
[----:B------:R-:W-:Y:S01]  /*9700*/  F2FP.BF16.F32.PACK_AB R5, R7, R6 ;  /* 0x000000060705723e */ /* 0x000fe200000010ff */
[C---:B------:R-:W-:Y:S01]  /*9710*/  FMUL R11, R47.reuse, R11 ;  /* 0x0000000b2f0b7220 */ /* 0x040fe20000400000 */
[----:B------:R-:W-:Y:S01]  /*9720*/  FMUL R0, R47, R12 ;  /* 0x0000000c2f007220 */ /* 0x000fe20000400000 */
[----:B------:R-:W-:Y:S01]  /*9730*/  F2FP.BF16.F32.PACK_AB R6, R9, R8 ;  /* 0x000000080906723e */ /* 0x000fe200000010ff */
[C---:B------:R-:W-:Y:S01]  /*9740*/  FFMA R10, R49.reuse, R55, R10 ;  /* 0x00000037310a7223 */ /* 0x040fe2000000000a */
[C---:B------:R-:W-:Y:S01]  /*9750*/  FFMA R11, R49.reuse, R56, R11 ;  /* 0x00000038310b7223 */ /* 0x040fe2000000000b */
[----:B------:R-:W-:Y:S01]  /*9760*/  LOP3.LUT R70, R74, 0xffff0000, RZ, 0xc0, !PT ;  /* 0xffff00004a467812 */ /* 0x000fe200078ec0ff */
[----:B------:R-:W-:Y:S01]  /*9770*/  FFMA R0, R49, R57, R0 ;  /* 0x0000003931007223 */ /* 0x000fe20000000000 */
[----:B------:R-:W-:Y:S01]  /*9780*/  FMUL R2, R47, R13 ;  /* 0x0000000d2f027220 */ /* 0x000fe20000400000 */
[----:B------:R-:W-:Y:S01]  /*9790*/  SHF.L.U32 R71, R75, 0x10, RZ ;  /* 0x000000104b477819 */ /* 0x000fe200000006ff */
[----:B------:R-:W-:Y:S01]  /*97a0*/  FMUL R3, R47, R14 ;  /* 0x0000000e2f037220 */ /* 0x000fe20000400000 */
[----:B------:R-:W-:Y:S01]  /*97b0*/  F2FP.BF16.F32.PACK_AB R7, R11, R10 ;  /* 0x0000000a0b07723e */ /* 0x000fe200000010ff */
[----:B------:R-:W-:Y:S01]  /*97c0*/  FFMA R2, R49, R58, R2 ;  /* 0x0000003a31027223 */ /* 0x000fe20000000002 */
[C---:B------:R-:W-:Y:S01]  /*97d0*/  FMUL R15, R47.reuse, R15 ;  /* 0x0000000f2f0f7220 */ /* 0x040fe20000400000 */
[C---:B------:R-:W-:Y:S01]  /*97e0*/  FMUL R12, R47.reuse, R16 ;  /* 0x000000102f0c7220 */ /* 0x040fe20000400000 */
[----:B------:R-:W-:Y:S01]  /*97f0*/  FMUL R13, R47, R17 ;  /* 0x000000112f0d7220 */ /* 0x000fe20000400000 */
[----:B------:R1:W-:Y:S01]  /*9800*/  STS.128 [R104+0x6000], R4 ;  /* 0x0060000468007388 */ /* 0x0003e20000000c00 */
[----:B------:R-:W-:Y:S01]  /*9810*/  LOP3.LUT R72, R75, 0xffff0000, RZ, 0xc0, !PT ;  /* 0xffff00004b487812 */ /* 0x000fe200078ec0ff */
[C---:B------:R-:W-:Y:S01]  /*9820*/  FFMA R3, R49.reuse, R59, R3 ;  /* 0x0000003b31037223 */ /* 0x040fe20000000003 */
[----:B------:R-:W-:Y:S01]  /*9830*/  SHF.L.U32 R73, R80, 0x10, RZ ;  /* 0x0000001050497819 */ /* 0x000fe200000006ff */
[C---:B------:R-:W-:Y:S01]  /*9840*/  FFMA R15, R49.reuse, R60, R15 ;  /* 0x0000003c310f7223 */ /* 0x040fe2000000000f */
[----:B------:R-:W-:Y:S01]  /*9850*/  F2FP.BF16.F32.PACK_AB R8, R2, R0 ;  /* 0x000000000208723e */ /* 0x000fe200000010ff */
[C---:B------:R-:W-:Y:S01]  /*9860*/  FFMA R12, R49.reuse, R61, R12 ;  /* 0x0000003d310c7223 */ /* 0x040fe2000000000c */
[----:B------:R-:W-:Y:S01]  /*9870*/  FFMA R13, R49, R62, R13 ;  /* 0x0000003e310d7223 */ /* 0x000fe2000000000d */
[C---:B------:R-:W-:Y:S01]  /*9880*/  FMUL R14, R47.reuse, R18 ;  /* 0x000000122f0e7220 */ /* 0x040fe20000400000 */
[C---:B------:R-:W-:Y:S01]  /*9890*/  FMUL R19, R47.reuse, R19 ;  /* 0x000000132f137220 */ /* 0x040fe20000400000 */
[C---:B------:R-:W-:Y:S01]  /*98a0*/  FMUL R16, R47.reuse, R20 ;  /* 0x000000142f107220 */ /* 0x040fe20000400000 */
[----:B------:R-:W-:Y:S01]  /*98b0*/  FMUL R17, R47, R21 ;  /* 0x000000152f117220 */ /* 0x000fe20000400000 */
[----:B------:R-:W-:Y:S01]  /*98c0*/  FFMA R14, R49, R63, R14 ;  /* 0x0000003f310e7223 */ /* 0x000fe2000000000e */
        /* <DEDUP_REMOVED lines=11> */
[----:B------:R-:W-:Y:S01]  /*9980*/  F2FP.BF16.F32.PACK_AB R9, R15, R3 ;  /* 0x000000030f09723e */ /* 0x000fe200000010ff */
[----:B------:R-:W-:Y:S01]  /*9990*/  FFMA R20, R49, R69, R20 ;  /* 0x0000004531147223 */ /* 0x000fe20000000014 */
[----:B------:R-:W-:Y:S01]  /*99a0*/  F2FP.BF16.F32.PACK_AB R10, R13, R12 ;  /* 0x0000000c0d0a723e */ /* 0x000fe200000010ff */
[----:B------:R-:W-:Y:S01]  /*99b0*/  FMUL R24, R47, R28 ;  /* 0x0000001c2f187220 */ /* 0x000fe20000400000 */
[----:B------:R-:W-:Y:S01]  /*99c0*/  F2FP.BF16.F32.PACK_AB R11, R19, R14 ;  /* 0x0000000e130b723e */ /* 0x000fe200000010ff */
[----:B------:R-:W-:Y:S01]  /*99d0*/  FFMA R21, R49, R70, R21 ;  /* 0x0000004631157223 */ /* 0x000fe20000000015 */
[----:B------:R-:W-:Y:S01]  /*99e0*/  LOP3.LUT R74, R80, 0xffff0000, RZ, 0xc0, !PT ;  /* 0xffff0000504a7812 */ /* 0x000fe200078ec0ff */
[----:B------:R-:W-:Y:S01]  /*99f0*/  FMUL R25, R47, R29 ;  /* 0x0000001d2f197220 */ /* 0x000fe20000400000 */
[----:B------:R-:W-:Y:S01]  /*9a00*/  SHF.L.U32 R75, R81, 0x10, RZ ;  /* 0x00000010514b7819 */ /* 0x000fe200000006ff */
[----:B------:R1:W-:Y:S01]  /*9a10*/  STS.128 [R103+0x6010], R8 ;  /* 0x0060100867007388 */ /* 0x0003e20000000c00 */
[----:B------:R-:W-:Y:S01]  /*9a20*/  FFMA R22, R49, R71, R22 ;  /* 0x0000004731167223 */ /* 0x000fe20000000016 */
[----:B------:R-:W-:Y:S01]  /*9a30*/  LOP3.LUT R76, R81, 0xffff0000, RZ, 0xc0, !PT ;  /* 0xffff0000514c7812 */ /* 0x000fe200078ec0ff */
[----:B------:R-:W-:Y:S01]  /*9a40*/  FMUL R26, R47, R30 ;  /* 0x0000001e2f1a7220 */ /* 0x000fe20000400000 */
[----:B------:R-:W-:Y:S01]  /*9a50*/  FFMA R27, R49, R72, R27 ;  /* 0x00000048311b7223 */ /* 0x000fe2000000001b */
[C---:B------:R-:W-:Y:S01]  /*9a60*/  SHF.L.U32 R77, R82.reuse, 0x10, RZ ;  /* 0x00000010524d7819 */ /* 0x040fe200000006ff */
[----:B------:R-:W-:Y:S01]  /*9a70*/  FMUL R31, R47, R31 ;  /* 0x0000001f2f1f7220 */ /* 0x000fe20000400000 */
[----:B------:R-:W-:Y:S01]  /*9a80*/  FFMA R24, R49, R73, R24 ;  /* 0x0000004931187223 */ /* 0x000fe20000000018 */
[----:B------:R-:W-:Y:S01]  /*9a90*/  LOP3.LUT R78, R82, 0xffff0000, RZ, 0xc0, !PT ;  /* 0xffff0000524e7812 */ /* 0x000fe200078ec0ff */
[----:B------:R-:W-:Y:S01]  /*9aa0*/  FMUL R28, R47, R32 ;  /* 0x000000202f1c7220 */ /* 0x000fe20000400000 */
[----:B------:R-:W-:Y:S01]  /*9ab0*/  FFMA R25, R49, R74, R25 ;  /* 0x0000004a31197223 */ /* 0x000fe20000000019 */
[----:B------:R-:W-:Y:S01]  /*9ac0*/  SHF.L.U32 R79, R83, 0x10, RZ ;  /* 0x00000010534f7819 */ /* 0x000fe200000006ff */
[----:B------:R-:W-:Y:S01]  /*9ad0*/  FMUL R29, R47, R33 ;  /* 0x000000212f1d7220 */ /* 0x000fe20000400000 */
[----:B------:R-:W-:Y:S01]  /*9ae0*/  F2FP.BF16.F32.PACK_AB R16, R17, R16 ;  /* 0x000000101110723e */ /* 0x000fe200000010ff */
[----:B------:R-:W-:Y:S01]  /*9af0*/  FFMA R26, R49, R75, R26 ;  /* 0x0000004b311a7223 */ /* 0x000fe2000000001a */
[----:B------:R-:W-:Y:S01]  /*9b00*/  LOP3.LUT R80, R83, 0xffff0000, RZ, 0xc0, !PT ;  /* 0xffff000053507812 */ /* 0x000fe200078ec0ff */
        /* <DEDUP_REMOVED lines=38> */
.L_x_144:
[----:B------:R-:W-:Y:S05]  /*9d70*/  BSYNC.RECONVERGENT B0 ;  /* 0x0000000000007941 */ /* 0x000fea0003800200 */
.L_x_143:
[----:B------:R-:W-:Y:S01]  /*9d80*/  BAR.SYNC.DEFER_BLOCKING 0x1, 0x80 ;  /* 0x0042000000007b1d */ /* 0x000fe20000010000 */
[----:B------:R-:W-:Y:S01]  /*9d90*/  UISETP.NE.AND UP0, UPT, UR39, -0x4, UPT ;  /* 0xfffffffc2700788c */ /* 0x000fe2000bf05270 */
[----:B------:R-:W-:Y:S08]  /*9da0*/  IADD3 R45, PT, PT, R45, 0x1, RZ ;  /* 0x000000012d2d7810 */ /* 0x000ff00007ffe0ff */
[----:B------:R-:W-:Y:S05]  /*9db0*/  BRA.U !UP0, `(.L_x_145) ;  /* 0x0000000108287547 */ /* 0x000fea000b800000 */
[----:B------:R-:W-:Y:S01]  /*9dc0*/  ISETP.NE.AND P0, PT, R111, RZ, PT ;  /* 0x000000ff6f00720c */ /* 0x000fe20003f05270 */
[----:B------:R-:W-:Y:S01]  /*9dd0*/  IMAD.U32 R2, RZ, RZ, UR37 ;  /* 0x00000025ff027e24 */ /* 0x000fe2000f8e00ff */
[----:B------:R-:W-:Y:S01]  /*9de0*/  UIADD3 UR4, UPT, UPT, UR37, 0x1, URZ ;  /* 0x0000000125047890 */ /* 0x000fe2000fffe0ff */
[----:B------:R-:W-:Y:S03]  /*9df0*/  IMAD.U32 R0, RZ, RZ, UR46 ;  /* 0x0000002eff007e24 */ /* 0x000fe6000f8e00ff */
[----:B------:R-:W-:Y:S04]  /*9e00*/  UISETP.NE.AND UP0, UPT, UR4, 0x4, UPT ;  /* 0x000000040400788c */ /* 0x000fe8000bf05270 */
[----:B------:R-:W-:Y:S03]  /*9e10*/  USEL UR37, UR4, URZ, UP0 ;  /* 0x000000ff04257287 */ /* 0x000fe60008000000 */
[----:B------:R-:W-:Y:S05]  /*9e20*/  @P0 LEA R2, R2, UR36, 0x3 ;  /* 0x0000002402020c11 */ /* 0x000fea000f8e18ff */
[----:B------:R-:W-:Y:S05]  /*9e30*/  @P0 VIADD R2, R2, 0x40 ;  /* 0x0000004002020836 */ /* 0x000fea0000000000 */
[----:B------:R-:W-:Y:S04]  /*9e40*/  @P0 PRMT R0, R0, 0x654, R2 ;  /* 0x0000065400000816 */ /* 0x000fe80000000002 */
[----:B------:R2:W-:Y:S03]  /*9e50*/  @P0 SYNCS.ARRIVE.TRANS64.RED.A1T0 RZ, [R0+URZ], RZ ;  /* 0x000000ff00ff09a7 */ /* 0x0005e600081004ff */
.L_x_145:
[----:B------:R-:W-:Y:S01]  /*9e60*/  ISETP.NE.AND P2, PT, R107, RZ, PT ;  /* 0x000000ff6b00720c */ /* 0x000fe20003f45270 */
[----:B------:R-:W-:Y:S01]  /*9e70*/  UIADD3 UR39, UPT, UPT, UR39, 0x4, URZ ;  /* 0x0000000427277890 */ /* 0x000fe2000fffe0ff */
[----:B------:R-:W-:Y:S01]  /*9e80*/  ISETP.NE.AND P0, PT, R109, 0x2, PT ;  /* 0x000000026d00780c */ /* 0x000fe20003f05270 */
[----:B------:R-:W-:Y:S01]  /*9e90*/  IMAD.IADD R15, R43, 0x1, R90 ;  /* 0x000000012b0f7824 */ /* 0x000fe200078e025a */
[----:B------:R-:W-:Y:S01]  /*9ea0*/  ISETP.NE.AND P1, PT, R45, 0x4, PT ;  /* 0x000000042d00780c */ /* 0x000fe20003f25270 */
[----:B------:R-:W-:Y:S01]  /*9eb0*/  IMAD.IADD R14, R44, 0x1, R91 ;  /* 0x000000012c0e7824 */ /* 0x000fe200078e025b */
[----:B------:R-:W-:Y:S02]  /*9ec0*/  SEL R2, RZ, 0x1, P0 ;  /* 0x00000001ff027807 */ /* 0x000fe40000000000 */
[----:B--2---:R-:W-:Y:S02]  /*9ed0*/  SEL R0, RZ, 0x1, P1 ;  /* 0x00000001ff007807 */ /* 0x004fe40000800000 */
[----:B------:R-:W-:Y:S02]  /*9ee0*/  LOP3.LUT R99, R99, R2, RZ, 0x3c, !PT ;  /* 0x0000000263637212 */ /* 0x000fe400078e3cff */
[----:B------:R-:W-:Y:S02]  /*9ef0*/  LOP3.LUT R100, R100, R0, RZ, 0x3c, !PT ;  /* 0x0000000064647212 */ /* 0x000fe400078e3cff */
[----:B------:R-:W-:Y:S02]  /*9f00*/  @P2 R2UR UR60, R98 ;  /* 0x00000000623c22ca */ /* 0x000fe400000e0000 */
[----:B------:R-:W-:Y:S02]  /*9f10*/  SEL R109, R109, RZ, P0 ;  /* 0x000000ff6d6d7207 */ /* 0x000fe40000000000 */
[----:B------:R-:W-:Y:S01]  /*9f20*/  SEL R45, R45, RZ, P1 ;  /* 0x000000ff2d2d7207 */ /* 0x000fe20000800000 */
[----:B------:R-:W-:Y:S10]  /*9f30*/  @P2 BRA `(.L_x_146) ;  /* 0xffffffc000082947 */ /* 0x000ff4000383ffff */
[----:B------:R-:W-:-:S09]  /*9f40*/  UISETP.NE.AND UP0, UPT, UR47, URZ, UPT ;  /* 0x000000ff2f00728c */ /* 0x000fd2000bf05270 */
[----:B------:R-:W-:Y:S05]  /*9f50*/  BRA.U !UP0, `(.L_x_147) ;  /* 0x0000000108487547 */ /* 0x000fea000b800000 */
[----:B------:R-:W2:Y:S02]  /*9f60*/  LDCU.64 UR4, c[0x0][0x890] ;  /* 0x00011200ff0477ac */ /* 0x000ea40008000a00 */
[----:B--2---:R-:W-:-:S04]  /*9f70*/  UISETP.NE.U32.AND UP0, UPT, UR4, URZ, UPT ;  /* 0x000000ff0400728c */ /* 0x004fc8000bf05070 */
[----:B------:R-:W-:-:S09]  /*9f80*/  UISETP.NE.AND.EX UP0, UPT, UR5, URZ, UPT, UP0 ;  /* 0x000000ff0500728c */ /* 0x000fd2000bf05300 */
[----:B------:R-:W-:Y:S05]  /*9f90*/  BRA.U UP0, `(.L_x_148) ;  /* 0x00000001000c7547 */ /* 0x000fea000b800000 */
[----:B------:R-:W-:-:S13]  /*9fa0*/  FSETP.NEU.AND P0, PT, R49, RZ, PT ;  /* 0x000000ff3100720b */ /* 0x000fda0003f0d000 */
[----:B------:R-:W-:Y:S05]  /*9fb0*/  @!P0 EXIT ;  /* 0x000000000000894d */ /* 0x000fea0003800000 */
[----:B------:R-:W-:Y:S05]  /*9fc0*/  BRA `(.L_x_147) ;  /* 0x00000000002c7947 */ /* 0x000fea0003800000 */
.L_x_148:
[----:B------:R-:W-:Y:S01]  /*9fd0*/  ISETP.NE.AND P0, PT, R108, RZ, PT ;  /* 0x000000ff6c00720c */ /* 0x000fe20003f05270 */
[----:B------:R-:W-:-:S12]  /*9fe0*/  BSSY.RECONVERGENT B0, `(.L_x_147) ;  /* 0x0000009000007945 */ /* 0x000fd80003800200 */
[----:B------:R-:W-:Y:S05]  /*9ff0*/  @P0 BRA `(.L_x_149) ;  /* 0x0000000000140947 */ /* 0x000fea0003800000 */
[----:B------:R-:W2:Y:S02]  /*a000*/  LDCU.64 UR4, c[0x0][0x888] ;  /* 0x00011100ff0477ac */ /* 0x000ea40008000a00 */
[----:B--2---:R-:W-:-:S04]  /*a010*/  ISETP.NE.U32.AND P0, PT, RZ, UR4, PT ;  /* 0x00000004ff007c0c */ /* 0x004fc8000bf05070 */
[----:B------:R-:W-:-:S13]  /*a020*/  ISETP.NE.AND.EX P0, PT, RZ, UR5, PT, P0 ;  /* 0x00000005ff007c0c */ /* 0x000fda000bf05300 */
[----:B------:R-:W-:Y:S05]  /*a030*/  @!P0 EXIT ;  /* 0x000000000000894d */ /* 0x000fea0003800000 */
[----:B------:R-:W-:Y:S05]  /*a040*/  BRA `(.L_x_150) ;  /* 0x0000000000087947 */ /* 0x000fea0003800000 */
.L_x_149:
[----:B------:R-:W-:-:S13]  /*a050*/  FSETP.NEU.AND P0, PT, R49, RZ, PT ;  /* 0x000000ff3100720b */ /* 0x000fda0003f0d000 */
[----:B------:R-:W-:Y:S05]  /*a060*/  @!P0 EXIT ;  /* 0x000000000000894d */ /* 0x000fea0003800000 */
.L_x_150:
[----:B------:R-:W-:Y:S05]  /*a070*/  BSYNC.RECONVERGENT B0 ;  /* 0x0000000000007941 */ /* 0x000fea0003800200 */
.L_x_147:
[----:B------:R-:W-:Y:S01]  /*a080*/  ULEA UR4, UR37, UR36, 0x3 ;  /* 0x0000002425047291 */ /* 0x000fe2000f8e18ff */
[----:B------:R-:W-:-:S04]  /*a090*/  DEPBAR.LE SB0, 0x0 ;  /* 0x000080000000791a */ /* 0x000fc80000000000 */
[----:B------:R-:W-:-:S04]  /*a0a0*/  UIADD3 UR4, UPT, UPT, UR4, 0x40, URZ ;  /* 0x0000004004047890 */ /* 0x000fc8000fffe0ff */
[----:B------:R-:W-:-:S09]  /*a0b0*/  UPRMT UR4, UR46, 0x654, UR4 ;  /* 0x000006542e047896 */ /* 0x000fd20008000004 */
[----:B------:R-:W-:Y:S01]  /*a0c0*/  SYNCS.ARRIVE.TRANS64.RED.A1T0 RZ, [UR4], RZ ;  /* 0x000000ffffff79a7 */ /* 0x000fe20008100404 */
[----:B------:R-:W-:Y:S05]  /*a0d0*/  EXIT ;  /* 0x000000000000794d */ /* 0x000fea0003800000 */
.L_x_24:
[----:B--2---:R2:W4:Y:S02]  /*a0e0*/  SYNCS.PHASECHK.TRANS64.TRYWAIT P0, [R2+URZ+0xe0], R3 ;  /* 0x0000e003020075a7 */ /* 0x00452400080011ff */
[----:B----4-:R-:W-:Y:S05]  /*a0f0*/  @!P0 NANOSLEEP.SYNCS 0x989680 ;  /* 0x009896800000895d */ /* 0x010fea0003900000 */
[----:B------:R-:W4:Y:S02]  /*a100*/  @!P0 SYNCS.PHASECHK.TRANS64 P0, [R2+URZ+0xe0], R3 ;  /* 0x0000e003020085a7 */ /* 0x000f2400080010ff */
[----:B----4-:R-:W-:Y:S05]  /*a110*/  @!P0 BRA `(.L_x_24) ;  /* 0xfffffffc00f08947 */ /* 0x010fea000383ffff */
[----:B------:R-:W-:Y:S05]  /*a120*/  BRA `(.L_x_151) ;  /* 0xffffff7400b47947 */ /* 0x000fea000383ffff */
.L_x_27:
[----:B------:R-:W-:-:S07]  /*a130*/  MOV R2, UR7 ;  /* 0x0000000700027c02 */ /* 0x000fce0008000f00 */
.L_x_152:
[----:B-1----:R1:W2:Y:S02]  /*a140*/  SYNCS.PHASECHK.TRANS64.TRYWAIT P0, [R2+URZ+0x10], R4 ;  /* 0x00001004020075a7 */ /* 0x0022a400080011ff */
[----:B--2---:R-:W-:Y:S05]  /*a150*/  @!P0 NANOSLEEP.SYNCS 0x989680 ;  /* 0x009896800000895d */ /* 0x004fea0003900000 */
[----:B------:R-:W2:Y:S02]  /*a160*/  @!P0 SYNCS.PHASECHK.TRANS64 P0, [R2+URZ+0x10], R4 ;  /* 0x00001004020085a7 */ /* 0x000ea400080010ff */
[----:B--2---:R-:W-:Y:S05]  /*a170*/  @!P0 BRA `(.L_x_152) ;  /* 0xfffffffc00f08947 */ /* 0x004fea000383ffff */
[----:B------:R-:W-:Y:S05]  /*a180*/  BRA `(.L_x_26) ;  /* 0xffffff78001c7947 */ /* 0x000fea000383ffff */
.L_x_36:
[----:B------:R-:W-:-:S07]  /*a190*/  MOV R2, UR7 ;  /* 0x0000000700027c02 */ /* 0x000fce0008000f00 */
.L_x_153:
[----:B-1----:R1:W2:Y:S02]  /*a1a0*/  SYNCS.PHASECHK.TRANS64.TRYWAIT P0, [R2+URZ+0x10], R4 ;  /* 0x00001004020075a7 */ /* 0x0022a400080011ff */
[----:B--2---:R-:W-:Y:S05]  /*a1b0*/  @!P0 NANOSLEEP.SYNCS 0x989680 ;  /* 0x009896800000895d */ /* 0x004fea0003900000 */
[----:B------:R-:W2:Y:S02]  /*a1c0*/  @!P0 SYNCS.PHASECHK.TRANS64 P0, [R2+URZ+0x10], R4 ;  /* 0x00001004020085a7 */ /* 0x000ea400080010ff */
[----:B--2---:R-:W-:Y:S05]  /*a1d0*/  @!P0 BRA `(.L_x_153) ;  /* 0xfffffffc00f08947 */ /* 0x004fea000383ffff */
[----:B------:R-:W-:Y:S05]  /*a1e0*/  BRA `(.L_x_35) ;  /* 0xffffff7c00707947 */ /* 0x000fea000383ffff */
.L_x_43:
[----:B-1----:R1:W2:Y:S02]  /*a1f0*/  SYNCS.PHASECHK.TRANS64.TRYWAIT P0, [R2+URZ+0x70], R3 ;  /* 0x00007003020075a7 */ /* 0x0022a400080011ff */
[----:B--2---:R-:W-:Y:S05]  /*a200*/  @!P0 NANOSLEEP.SYNCS 0x989680 ;  /* 0x009896800000895d */ /* 0x004fea0003900000 */
[----:B------:R-:W2:Y:S02]  /*a210*/  @!P0 SYNCS.PHASECHK.TRANS64 P0, [R2+URZ+0x70], R3 ;  /* 0x00007003020085a7 */ /* 0x000ea400080010ff */
[----:B--2---:R-:W-:Y:S05]  /*a220*/  @!P0 BRA `(.L_x_43) ;  /* 0xfffffffc00f08947 */ /* 0x004fea000383ffff */
[----:B------:R-:W-:Y:S05]  /*a230*/  BRA `(.L_x_154) ;  /* 0xffffff8000a47947 */ /* 0x000fea000383ffff */
.L_x_47:
[----:B---3--:R-:W-:-:S07]  /*a240*/  MOV R0, UR4 ;  /* 0x0000000400007c02 */ /* 0x008fce0008000f00 */
.L_x_155:
[----:B-1----:R1:W2:Y:S02]  /*a250*/  SYNCS.PHASECHK.TRANS64.TRYWAIT P0, [R0+URZ], R2 ;  /* 0x00000002000075a7 */ /* 0x0022a400080011ff */
[----:B--2---:R-:W-:Y:S05]  /*a260*/  @!P0 NANOSLEEP.SYNCS 0x989680 ;  /* 0x009896800000895d */ /* 0x004fea0003900000 */
[----:B------:R-:W2:Y:S02]  /*a270*/  @!P0 SYNCS.PHASECHK.TRANS64 P0, [R0+URZ], R2 ;  /* 0x00000002000085a7 */ /* 0x000ea400080010ff */
[----:B--2---:R-:W-:Y:S05]  /*a280*/  @!P0 BRA `(.L_x_155) ;  /* 0xfffffffc00f08947 */ /* 0x004fea000383ffff */
[----:B------:R-:W-:Y:S05]  /*a290*/  BRA `(.L_x_156) ;  /* 0xffffff8800147947 */ /* 0x000fea000383ffff */
.L_x_50:
[----:B-1----:R1:W2:Y:S02]  /*a2a0*/  SYNCS.PHASECHK.TRANS64.TRYWAIT P0, [R0+URZ+0xd0], R4 ;  /* 0x0000d004000075a7 */ /* 0x0022a400080011ff */
[----:B--2---:R-:W-:Y:S05]  /*a2b0*/  @!P0 NANOSLEEP.SYNCS 0x989680 ;  /* 0x009896800000895d */ /* 0x004fea0003900000 */
[----:B------:R-:W2:Y:S02]  /*a2c0*/  @!P0 SYNCS.PHASECHK.TRANS64 P0, [R0+URZ+0xd0], R4 ;  /* 0x0000d004000085a7 */ /* 0x000ea400080010ff */
[----:B--2---:R-:W-:Y:S05]  /*a2d0*/  @!P0 BRA `(.L_x_50) ;  /* 0xfffffffc00f08947 */ /* 0x004fea000383ffff */
[----:B------:R-:W-:Y:S05]  /*a2e0*/  BRA `(.L_x_157) ;  /* 0xffffff8800747947 */ /* 0x000fea000383ffff */
.L_x_51:
[----:B------:R-:W-:-:S07]  /*a2f0*/  MOV R0, UR4 ;  /* 0x0000000400007c02 */ /* 0x000fce0008000f00 */
.L_x_158:
[----:B-1----:R1:W2:Y:S02]  /*a300*/  SYNCS.PHASECHK.TRANS64.TRYWAIT P0, [R0+URZ+0x80], R5 ;  /* 0x00008005000075a7 */ /* 0x0022a400080011ff */
[----:B--2---:R-:W-:Y:S05]  /*a310*/  @!P0 NANOSLEEP.SYNCS 0x989680 ;  /* 0x009896800000895d */ /* 0x004fea0003900000 */
[----:B------:R-:W2:Y:S02]  /*a320*/  @!P0 SYNCS.PHASECHK.TRANS64 P0, [R0+URZ+0x80], R5 ;  /* 0x00008005000085a7 */ /* 0x000ea400080010ff */
[----:B--2---:R-:W-:Y:S05]  /*a330*/  @!P0 BRA `(.L_x_158) ;  /* 0xfffffffc00f08947 */ /* 0x004fea000383ffff */
[----:B------:R-:W-:Y:S05]  /*a340*/  BRA `(.L_x_159) ;  /* 0xffffff8800847947 */ /* 0x000fea000383ffff */
.L_x_52:
[----:B-1----:R1:W2:Y:S02]  /*a350*/  SYNCS.PHASECHK.TRANS64.TRYWAIT P1, [R0+URZ+0x70], R4 ;  /* 0x00007004000075a7 */ /* 0x0022a400080211ff */
[----:B--2---:R-:W-:Y:S05]  /*a360*/  @!P1 NANOSLEEP.SYNCS 0x989680 ;  /* 0x009896800000995d */ /* 0x004fea0003900000 */
[----:B------:R-:W2:Y:S02]  /*a370*/  @!P1 SYNCS.PHASECHK.TRANS64 P1, [R0+URZ+0x70], R4 ;  /* 0x00007004000095a7 */ /* 0x000ea400080210ff */
[----:B--2---:R-:W-:Y:S05]  /*a380*/  @!P1 BRA `(.L_x_52) ;  /* 0xfffffffc00f09947 */ /* 0x004fea000383ffff */
[----:B------:R-:W-:Y:S05]  /*a390*/  BRA `(.L_x_160) ;  /* 0xffffff8800b47947 */ /* 0x000fea000383ffff */
.L_x_55:
[----:B------:R-:W-:-:S07]  /*a3a0*/  MOV R0, UR4 ;  /* 0x0000000400007c02 */ /* 0x000fce0008000f00 */
.L_x_161:
[----:B-1----:R1:W2:Y:S02]  /*a3b0*/  SYNCS.PHASECHK.TRANS64.TRYWAIT P0, [R0+URZ+0x80], R2 ;  /* 0x00008002000075a7 */ /* 0x0022a400080011ff */
[----:B--2---:R-:W-:Y:S05]  /*a3c0*/  @!P0 NANOSLEEP.SYNCS 0x989680 ;  /* 0x009896800000895d */ /* 0x004fea0003900000 */
[----:B------:R-:W2:Y:S02]  /*a3d0*/  @!P0 SYNCS.PHASECHK.TRANS64 P0, [R0+URZ+0x80], R2 ;  /* 0x00008002000085a7 */ /* 0x000ea400080010ff */
[----:B--2---:R-:W-:Y:S05]  /*a3e0*/  @!P0 BRA `(.L_x_161) ;  /* 0xfffffffc00f08947 */ /* 0x004fea000383ffff */
[----:B------:R-:W-:Y:S05]  /*a3f0*/  BRA `(.L_x_54) ;  /* 0xffffff8c00087947 */ /* 0x000fea000383ffff */
.L_x_64:
[----:B-1----:R-:W-:-:S04]  /*a400*/  MOV R4, UR5 ;  /* 0x0000000500047c02 */ /* 0x002fc80008000f00 */
[----:B------:R1:W2:Y:S03]  /*a410*/  SYNCS.PHASECHK.TRANS64.TRYWAIT P0, [R4+URZ+0x8], R5 ;  /* 0x00000805040075a7 */ /* 0x0002a600080011ff */
[----:B--2---:R-:W-:Y:S05]  /*a420*/  @!P0 NANOSLEEP.SYNCS 0x989680 ;  /* 0x009896800000895d */ /* 0x004fea0003900000 */
[----:B------:R-:W2:Y:S02]  /*a430*/  @!P0 SYNCS.PHASECHK.TRANS64 P0, [R4+URZ+0x8], R5 ;  /* 0x00000805040085a7 */ /* 0x000ea400080010ff */
[----:B--2---:R-:W-:Y:S05]  /*a440*/  @!P0 BRA `(.L_x_64) ;  /* 0xfffffffc00ec8947 */ /* 0x004fea000383ffff */
[----:B------:R-:W-:Y:S05]  /*a450*/  BRA `(.L_x_63) ;  /* 0xffffff8c00c47947 */ /* 0x000fea000383ffff */
.L_x_66:
[----:B------:R-:W-:Y:S01]  /*a460*/  BSSY B0, `(.L_x_162) ;  /* 0x0000006000007945 */ /* 0x000fe20003800000 */
[----:B------:R-:W-:-:S07]  /*a470*/  MOV R15, 0xffffffff ;  /* 0xffffffff000f7802 */ /* 0x000fce0000000f00 */
[----:B-1---5:R-:W-:Y:S05]  /*a480*/  WARPSYNC.COLLECTIVE R15, `(.L_x_163) ;  /* 0x000000000f0c7348 */ /* 0x022fea0003c00000 */
[----:B------:R-:W-:Y:S02]  /*a490*/  ELECT P6, UR79, PT ;  /* 0x00000000004f782f */ /* 0x000fe400038c0000 */
[----:B------:R-:W-:Y:S01]  /*a4a0*/  MOV R14, UR79 ;  /* 0x0000004f000e7c02 */ /* 0x000fe20008000f00 */
[----:B-1---5:R-:W-:Y:S10]  /*a4b0*/  ENDCOLLECTIVE ;  /* 0x000000000000791b */ /* 0x022ff40003800000 */
.L_x_163:
[----:B------:R-:W-:Y:S05]  /*a4c0*/  BSYNC B0 ;  /* 0x0000000000007941 */ /* 0x000fea0003800000 */
.L_x_162:
[----:B------:R-:W-:Y:S05]  /*a4d0*/  BRA `(.L_x_164) ;  /* 0xffffff8c00f87947 */ /* 0x000fea000383ffff */
.L_x_68:
[----:B-1----:R-:W-:-:S04]  /*a4e0*/  MOV R2, UR5 ;  /* 0x0000000500027c02 */ /* 0x002fc80008000f00 */
[----:B------:R1:W2:Y:S03]  /*a4f0*/  SYNCS.PHASECHK.TRANS64.TRYWAIT P0, [R2+URZ+0x8], R3 ;  /* 0x00000803020075a7 */ /* 0x0002a600080011ff */
[----:B--2---:R-:W-:Y:S05]  /*a500*/  @!P0 NANOSLEEP.SYNCS 0x989680 ;  /* 0x009896800000895d */ /* 0x004fea0003900000 */
[----:B------:R-:W2:Y:S02]  /*a510*/  @!P0 SYNCS.PHASECHK.TRANS64 P0, [R2+URZ+0x8], R3 ;  /* 0x00000803020085a7 */ /* 0x000ea400080010ff */
[----:B--2---:R-:W-:Y:S05]  /*a520*/  @!P0 BRA `(.L_x_68) ;  /* 0xfffffffc00ec8947 */ /* 0x004fea000383ffff */
[----:B------:R-:W-:Y:S05]  /*a530*/  BRA `(.L_x_67) ;  /* 0xffffff8c00fc7947 */ /* 0x000fea000383ffff */
.L_x_69:
[----:B-1----:R1:W2:Y:S02]  /*a540*/  SYNCS.PHASECHK.TRANS64.TRYWAIT P0, [R0+URZ+0x70], R4 ;  /* 0x00007004000075a7 */ /* 0x0022a400080011ff */
[----:B--2---:R-:W-:Y:S05]  /*a550*/  @!P0 NANOSLEEP.SYNCS 0x989680 ;  /* 0x009896800000895d */ /* 0x004fea0003900000 */
[----:B------:R-:W2:Y:S02]  /*a560*/  @!P0 SYNCS.PHASECHK.TRANS64 P0, [R0+URZ+0x70], R4 ;  /* 0x00007004000085a7 */ /* 0x000ea400080010ff */
[----:B--2---:R-:W-:Y:S05]  /*a570*/  @!P0 BRA `(.L_x_69) ;  /* 0xfffffffc00f08947 */ /* 0x004fea000383ffff */
[----:B------:R-:W-:Y:S05]  /*a580*/  BRA `(.L_x_165) ;  /* 0xffffff94000c7947 */ /* 0x000fea000383ffff */
.L_x_71:
[----:B------:R-:W-:-:S13]  /*a590*/  R2UR UR4, R4 ;  /* 0x00000000040472ca */ /* 0x000fda00000e0000 */
[----:B------:R-:W-:-:S07]  /*a5a0*/  MOV R0, UR4 ;  /* 0x0000000400007c02 */ /* 0x000fce0008000f00 */
.L_x_166:
[----:B-1----:R1:W2:Y:S02]  /*a5b0*/  SYNCS.PHASECHK.TRANS64.TRYWAIT P0, [R0+URZ+0xb0], R5 ;  /* 0x0000b005000075a7 */ /* 0x0022a400080011ff */
[----:B--2---:R-:W-:Y:S05]  /*a5c0*/  @!P0 NANOSLEEP.SYNCS 0x989680 ;  /* 0x009896800000895d */ /* 0x004fea0003900000 */
[----:B------:R-:W2:Y:S02]  /*a5d0*/  @!P0 SYNCS.PHASECHK.TRANS64 P0, [R0+URZ+0xb0], R5 ;  /* 0x0000b005000085a7 */ /* 0x000ea400080010ff */
[----:B--2---:R-:W-:Y:S05]  /*a5e0*/  @!P0 BRA `(.L_x_166) ;  /* 0xfffffffc00f08947 */ /* 0x004fea000383ffff */
[----:B------:R-:W-:Y:S05]  /*a5f0*/  BRA `(.L_x_167) ;  /* 0xffffff9400607947 */ /* 0x000fea000383ffff */
.L_x_74:
[----:B------:R-:W-:Y:S07]  /*a600*/  MOV R0, UR5 ;  /* 0x0000000500007c02 */ /* 0x000fee0008000f00 */
.L_x_168:
[----:B-1----:R1:W2:Y:S02]  /*a610*/  SYNCS.PHASECHK.TRANS64.TRYWAIT P0, [R0+URZ], R5 ;  /* 0x00000005000075a7 */ /* 0x0022a400080011ff */
[----:B--2---:R-:W-:Y:S05]  /*a620*/  @!P0 NANOSLEEP.SYNCS 0x989680 ;  /* 0x009896800000895d */ /* 0x004fea0003900000 */
[----:B------:R-:W2:Y:S02]  /*a630*/  @!P0 SYNCS.PHASECHK.TRANS64 P0, [R0+URZ], R5 ;  /* 0x00000005000085a7 */ /* 0x000ea400080010ff */
[----:B--2---:R-:W-:Y:S05]  /*a640*/  @!P0 BRA `(.L_x_168) ;  /* 0xfffffffc00f08947 */ /* 0x004fea000383ffff */
[----:B------:R-:W-:Y:S05]  /*a650*/  BRA `(.L_x_73) ;  /* 0xffffff9400787947 */ /* 0x000fea000383ffff */
.L_x_78:
[----:B-1----:R-:W-:-:S07]  /*a660*/  MOV R0, UR4 ;  /* 0x0000000400007c02 */ /* 0x002fce0008000f00 */
.L_x_169:
[----:B-1----:R1:W2:Y:S02]  /*a670*/  SYNCS.PHASECHK.TRANS64.TRYWAIT P0, [R0+URZ], R3 ;  /* 0x00000003000075a7 */ /* 0x0022a400080011ff */
[----:B--2---:R-:W-:Y:S05]  /*a680*/  @!P0 NANOSLEEP.SYNCS 0x989680 ;  /* 0x009896800000895d */ /* 0x004fea0003900000 */
[----:B------:R-:W2:Y:S02]  /*a690*/  @!P0 SYNCS.PHASECHK.TRANS64 P0, [R0+URZ], R3 ;  /* 0x00000003000085a7 */ /* 0x000ea400080010ff */
[----:B--2---:R-:W-:Y:S05]  /*a6a0*/  @!P0 BRA `(.L_x_169) ;  /* 0xfffffffc00f08947 */ /* 0x004fea000383ffff */
[----:B------:R-:W-:Y:S05]  /*a6b0*/  BRA `(.L_x_170) ;  /* 0xffffff9c00907947 */ /* 0x000fea000383ffff */
.L_x_79:
[----:B------:R-:W-:-:S07]  /*a6c0*/  MOV R0, UR5 ;  /* 0x0000000500007c02 */ /* 0x000fce0008000f00 */
.L_x_171:
[----:B-1----:R1:W2:Y:S02]  /*a6d0*/  SYNCS.PHASECHK.TRANS64.TRYWAIT P0, [R0+URZ], R3 ;  /* 0x00000003000075a7 */ /* 0x0022a400080011ff */
[----:B--2---:R-:W-:Y:S05]  /*a6e0*/  @!P0 NANOSLEEP.SYNCS 0x989680 ;  /* 0x009896800000895d */ /* 0x004fea0003900000 */
[----:B------:R-:W2:Y:S02]  /*a6f0*/  @!P0 SYNCS.PHASECHK.TRANS64 P0, [R0+URZ], R3 ;  /* 0x00000003000085a7 */ /* 0x000ea400080010ff */
[----:B--2---:R-:W-:Y:S05]  /*a700*/  @!P0 BRA `(.L_x_171) ;  /* 0xfffffffc00f08947 */ /* 0x004fea000383ffff */
[----:B------:R-:W-:Y:S05]  /*a710*/  BRA `(.L_x_172) ;  /* 0xffffff9c00a07947 */ /* 0x000fea000383ffff */
.L_x_80:
[----:B------:R-:W-:-:S07]  /*a720*/  MOV R0, UR5 ;  /* 0x0000000500007c02 */ /* 0x000fce0008000f00 */
.L_x_173:
[----:B-1----:R1:W2:Y:S02]  /*a730*/  SYNCS.PHASECHK.TRANS64.TRYWAIT P0, [R0+URZ], R3 ;  /* 0x00000003000075a7 */ /* 0x0022a400080011ff */
[----:B--2---:R-:W-:Y:S05]  /*a740*/  @!P0 NANOSLEEP.SYNCS 0x989680 ;  /* 0x009896800000895d */ /* 0x004fea0003900000 */
[----:B------:R-:W2:Y:S02]  /*a750*/  @!P0 SYNCS.PHASECHK.TRANS64 P0, [R0+URZ], R3 ;  /* 0x00000003000085a7 */ /* 0x000ea400080010ff */
[----:B--2---:R-:W-:Y:S05]  /*a760*/  @!P0 BRA `(.L_x_173) ;  /* 0xfffffffc00f08947 */ /* 0x004fea000383ffff */
[----:B------:R-:W-:Y:S05]  /*a770*/  BRA `(.L_x_174) ;  /* 0xffffff9c00ac7947 */ /* 0x000fea000383ffff */
.L_x_83:
[----:B------:R-:W-:-:S07]  /*a780*/  MOV R0, UR62 ;  /* 0x0000003e00007c02 */ /* 0x000fce0008000f00 */
.L_x_175:
[----:B-1----:R1:W2:Y:S02]  /*a790*/  SYNCS.PHASECHK.TRANS64.TRYWAIT P1, [R0+URZ+0xf0], R2 ;  /* 0x0000f002000075a7 */ /* 0x0022a400080211ff */
[----:B--2---:R-:W-:Y:S05]  /*a7a0*/  @!P1 NANOSLEEP.SYNCS 0x989680 ;  /* 0x009896800000995d */ /* 0x004fea0003900000 */
[----:B------:R-:W2:Y:S02]  /*a7b0*/  @!P1 SYNCS.PHASECHK.TRANS64 P1, [R0+URZ+0xf0], R2 ;  /* 0x0000f002000095a7 */ /* 0x000ea400080210ff */
[----:B--2---:R-:W-:Y:S05]  /*a7c0*/  @!P1 BRA `(.L_x_175) ;  /* 0xfffffffc00f09947 */ /* 0x004fea000383ffff */
[----:B------:R-:W-:Y:S05]  /*a7d0*/  BRA `(.L_x_176) ;  /* 0xffffff9c00fc7947 */ /* 0x000fea000383ffff */
.L_x_88:
[----:B----4-:R4:W1:Y:S02]  /*a7e0*/  SYNCS.PHASECHK.TRANS64.TRYWAIT P0, [R0+URZ+0x70], R2 ;  /* 0x00007002000075a7 */ /* 0x01086400080011ff */
[----:B-1----:R-:W-:Y:S05]  /*a7f0*/  @!P0 NANOSLEEP.SYNCS 0x989680 ;  /* 0x009896800000895d */ /* 0x002fea0003900000 */
[----:B------:R-:W1:Y:S02]  /*a800*/  @!P0 SYNCS.PHASECHK.TRANS64 P0, [R0+URZ+0x70], R2 ;  /* 0x00007002000085a7 */ /* 0x000e6400080010ff */
[----:B-1----:R-:W-:Y:S05]  /*a810*/  @!P0 BRA `(.L_x_88) ;  /* 0xfffffffc00f08947 */ /* 0x002fea000383ffff */
[----:B------:R-:W-:Y:S05]  /*a820*/  BRA `(.L_x_177) ;  /* 0xffffffa400187947 */ /* 0x000fea000383ffff */
.L_x_91:
[----:B------:R-:W-:Y:S07]  /*a830*/  MOV R0, UR4 ;  /* 0x0000000400007c02 */ /* 0x000fee0008000f00 */
.L_x_178:
[----:B-1----:R1:W4:Y:S02]  /*a840*/  SYNCS.PHASECHK.TRANS64.TRYWAIT P0, [R0+URZ+0x68], R2 ;  /* 0x00006802000075a7 */ /* 0x00232400080011ff */
[----:B----4-:R-:W-:Y:S05]  /*a850*/  @!P0 NANOSLEEP.SYNCS 0x989680 ;  /* 0x009896800000895d */ /* 0x010fea0003900000 */
[----:B------:R-:W4:Y:S02]  /*a860*/  @!P0 SYNCS.PHASECHK.TRANS64 P0, [R0+URZ+0x68], R2 ;  /* 0x00006802000085a7 */ /* 0x000f2400080010ff */
[----:B----4-:R-:W-:Y:S05]  /*a870*/  @!P0 BRA `(.L_x_178) ;  /* 0xfffffffc00f08947 */ /* 0x010fea000383ffff */
[----:B------:R-:W-:Y:S05]  /*a880*/  BRA `(.L_x_90) ;  /* 0xffffffa400f87947 */ /* 0x000fea000383ffff */
.L_x_94:
[----:B------:R-:W-:Y:S07]  /*a890*/  MOV R0, UR4 ;  /* 0x0000000400007c02 */ /* 0x000fee0008000f00 */
.L_x_179:
[----:B-1----:R1:W2:Y:S02]  /*a8a0*/  SYNCS.PHASECHK.TRANS64.TRYWAIT P0, [R0+URZ+0x40], R14 ;  /* 0x0000400e000075a7 */ /* 0x0022a400080011ff */
[----:B--2---:R-:W-:Y:S05]  /*a8b0*/  @!P0 NANOSLEEP.SYNCS 0x989680 ;  /* 0x009896800000895d */ /* 0x004fea0003900000 */
[----:B------:R-:W2:Y:S02]  /*a8c0*/  @!P0 SYNCS.PHASECHK.TRANS64 P0, [R0+URZ+0x40], R14 ;  /* 0x0000400e000085a7 */ /* 0x000ea400080010ff */
[----:B--2---:R-:W-:Y:S05]  /*a8d0*/  @!P0 BRA `(.L_x_179) ;  /* 0xfffffffc00f08947 */ /* 0x004fea000383ffff */
[----:B------:R-:W-:Y:S05]  /*a8e0*/  BRA `(.L_x_180) ;  /* 0xffffffa800707947 */ /* 0x000fea000383ffff */
.L_x_95:
[----:B------:R-:W-:Y:S07]  /*a8f0*/  MOV R0, UR4 ;  /* 0x0000000400007c02 */ /* 0x000fee0008000f00 */
.L_x_181:
[----:B-1----:R1:W2:Y:S02]  /*a900*/  SYNCS.PHASECHK.TRANS64.TRYWAIT P0, [R0+URZ+0x48], R14 ;  /* 0x0000480e000075a7 */ /* 0x0022a400080011ff */
[----:B--2---:R-:W-:Y:S05]  /*a910*/  @!P0 NANOSLEEP.SYNCS 0x989680 ;  /* 0x009896800000895d */ /* 0x004fea0003900000 */
[----:B------:R-:W2:Y:S02]  /*a920*/  @!P0 SYNCS.PHASECHK.TRANS64 P0, [R0+URZ+0x48], R14 ;  /* 0x0000480e000085a7 */ /* 0x000ea400080010ff */
[----:B--2---:R-:W-:Y:S05]  /*a930*/  @!P0 BRA `(.L_x_181) ;  /* 0xfffffffc00f08947 */ /* 0x004fea000383ffff */
[----:B------:R-:W-:Y:S05]  /*a940*/  BRA `(.L_x_182) ;  /* 0xffffffa800c87947 */ /* 0x000fea000383ffff */
.L_x_96:
[----:B------:R-:W-:Y:S07]  /*a950*/  MOV R0, UR4 ;  /* 0x0000000400007c02 */ /* 0x000fee0008000f00 */
.L_x_183:
[----:B-1----:R1:W2:Y:S02]  /*a960*/  SYNCS.PHASECHK.TRANS64.TRYWAIT P0, [R0+URZ+0x50], R14 ;  /* 0x0000500e000075a7 */ /* 0x0022a400080011ff */
[----:B--2---:R-:W-:Y:S05]  /*a970*/  @!P0 NANOSLEEP.SYNCS 0x989680 ;  /* 0x009896800000895d */ /* 0x004fea0003900000 */
[----:B------:R-:W2:Y:S02]  /*a980*/  @!P0 SYNCS.PHASECHK.TRANS64 P0, [R0+URZ+0x50], R14 ;  /* 0x0000500e000085a7 */ /* 0x000ea400080010ff */
[----:B--2---:R-:W-:Y:S05]  /*a990*/  @!P0 BRA `(.L_x_183) ;  /* 0xfffffffc00f08947 */ /* 0x004fea000383ffff */
[----:B------:R-:W-:Y:S05]  /*a9a0*/  BRA `(.L_x_184) ;  /* 0xffffffac00287947 */ /* 0x000fea000383ffff */
.L_x_97:
[----:B------:R-:W-:Y:S07]  /*a9b0*/  MOV R0, UR4 ;  /* 0x0000000400007c02 */ /* 0x000fee0008000f00 */
.L_x_185:
[----:B-1----:R1:W2:Y:S02]  /*a9c0*/  SYNCS.PHASECHK.TRANS64.TRYWAIT P0, [R0+URZ+0x58], R14 ;  /* 0x0000580e000075a7 */ /* 0x0022a400080011ff */
[----:B--2---:R-:W-:Y:S05]  /*a9d0*/  @!P0 NANOSLEEP.SYNCS 0x989680 ;  /* 0x009896800000895d */ /* 0x004fea0003900000 */
[----:B------:R-:W2:Y:S02]  /*a9e0*/  @!P0 SYNCS.PHASECHK.TRANS64 P0, [R0+URZ+0x58], R14 ;  /* 0x0000580e000085a7 */ /* 0x000ea400080010ff */
[----:B--2---:R-:W-:Y:S05]  /*a9f0*/  @!P0 BRA `(.L_x_185) ;  /* 0xfffffffc00f08947 */ /* 0x004fea000383ffff */
[----:B------:R-:W-:Y:S05]  /*aa00*/  BRA `(.L_x_186) ;  /* 0xffffffac00c87947 */ /* 0x000fea000383ffff */
.L_x_99:
[----:B------:R-:W-:-:S07]  /*aa10*/  MOV R0, UR4 ;  /* 0x0000000400007c02 */ /* 0x000fce0008000f00 */
.L_x_187:
[----:B-1----:R1:W2:Y:S02]  /*aa20*/  SYNCS.PHASECHK.TRANS64.TRYWAIT P0, [R0+URZ+0x40], R2 ;  /* 0x00004002000075a7 */ /* 0x0022a400080011ff */
[----:B--2---:R-:W-:Y:S05]  /*aa30*/  @!P0 NANOSLEEP.SYNCS 0x989680 ;  /* 0x009896800000895d */ /* 0x004fea0003900000 */
[----:B------:R-:W2:Y:S02]  /*aa40*/  @!P0 SYNCS.PHASECHK.TRANS64 P0, [R0+URZ+0x40], R2 ;  /* 0x00004002000085a7 */ /* 0x000ea400080010ff */
[----:B--2---:R-:W-:Y:S05]  /*aa50*/  @!P0 BRA `(.L_x_187) ;  /* 0xfffffffc00f08947 */ /* 0x004fea000383ffff */
[----:B------:R-:W-:Y:S05]  /*aa60*/  BRA `(.L_x_188) ;  /* 0xffffffb000507947 */ /* 0x000fea000383ffff */
.L_x_100:
[----:B-1----:R-:W-:-:S07]  /*aa70*/  MOV R0, UR4 ;  /* 0x0000000400007c02 */ /* 0x002fce0008000f00 */
.L_x_189:
[----:B-1----:R1:W2:Y:S02]  /*aa80*/  SYNCS.PHASECHK.TRANS64.TRYWAIT P0, [R0+URZ+0x48], R2 ;  /* 0x00004802000075a7 */ /* 0x0022a400080011ff */
[----:B--2---:R-:W-:Y:S05]  /*aa90*/  @!P0 NANOSLEEP.SYNCS 0x989680 ;  /* 0x009896800000895d */ /* 0x004fea0003900000 */
[----:B------:R-:W2:Y:S02]  /*aaa0*/  @!P0 SYNCS.PHASECHK.TRANS64 P0, [R0+URZ+0x48], R2 ;  /* 0x00004802000085a7 */ /* 0x000ea400080010ff */
[----:B--2---:R-:W-:Y:S05]  /*aab0*/  @!P0 BRA `(.L_x_189) ;  /* 0xfffffffc00f08947 */ /* 0x004fea000383ffff */
[----:B------:R-:W-:Y:S05]  /*aac0*/  BRA `(.L_x_190) ;  /* 0xffffffb000407947 */ /* 0x000fea000383ffff */
.L_x_101:
[----:B-1----:R-:W-:-:S07]  /*aad0*/  MOV R0, UR4 ;  /* 0x0000000400007c02 */ /* 0x002fce0008000f00 */
.L_x_191:
[----:B-1----:R1:W2:Y:S02]  /*aae0*/  SYNCS.PHASECHK.TRANS64.TRYWAIT P0, [R0+URZ+0x50], R2 ;  /* 0x00005002000075a7 */ /* 0x0022a400080011ff */
[----:B--2---:R-:W-:Y:S05]  /*aaf0*/  @!P0 NANOSLEEP.SYNCS 0x989680 ;  /* 0x009896800000895d */ /* 0x004fea0003900000 */
[----:B------:R-:W2:Y:S02]  /*ab00*/  @!P0 SYNCS.PHASECHK.TRANS64 P0, [R0+URZ+0x50], R2 ;  /* 0x00005002000085a7 */ /* 0x000ea400080010ff */
[----:B--2---:R-:W-:Y:S05]  /*ab10*/  @!P0 BRA `(.L_x_191) ;  /* 0xfffffffc00f08947 */ /* 0x004fea000383ffff */
[----:B------:R-:W-:Y:S05]  /*ab20*/  BRA `(.L_x_192) ;  /* 0xffffffb000307947 */ /* 0x000fea000383ffff */
.L_x_103:
[----:B--2---:R2:W3:Y:S02]  /*ab30*/  SYNCS.PHASECHK.TRANS64.TRYWAIT P0, [R0+URZ+0x70], R2 ;  /* 0x00007002000075a7 */ /* 0x0044e400080011ff */
[----:B---3--:R-:W-:Y:S05]  /*ab40*/  @!P0 NANOSLEEP.SYNCS 0x989680 ;  /* 0x009896800000895d */ /* 0x008fea0003900000 */
[----:B------:R-:W3:Y:S02]  /*ab50*/  @!P0 SYNCS.PHASECHK.TRANS64 P0, [R0+URZ+0x70], R2 ;  /* 0x00007002000085a7 */ /* 0x000ee400080010ff */
[----:B---3--:R-:W-:Y:S05]  /*ab60*/  @!P0 BRA `(.L_x_103) ;  /* 0xfffffffc00f08947 */ /* 0x008fea000383ffff */
[----:B------:R-:W-:Y:S05]  /*ab70*/  BRA `(.L_x_193) ;  /* 0xffffffb4000c7947 */ /* 0x000fea000383ffff */
.L_x_114:
[----:B-1----:R-:W-:Y:S04]  /*ab80*/  MOV R2, UR36 ;  /* 0x0000002400027c02 */ /* 0x002fe80008000f00 */
[----:B------:R1:W3:Y:S03]  /*ab90*/  SYNCS.PHASECHK.TRANS64.TRYWAIT P1, [R2+URZ+0x20], R3 ;  /* 0x00002003020075a7 */ /* 0x0002e600080211ff */
[----:B---3--:R-:W-:Y:S05]  /*aba0*/  @!P1 NANOSLEEP.SYNCS 0x989680 ;  /* 0x009896800000995d */ /* 0x008fea0003900000 */
[----:B------:R-:W3:Y:S02]  /*abb0*/  @!P1 SYNCS.PHASECHK.TRANS64 P1, [R2+URZ+0x20], R3 ;  /* 0x00002003020095a7 */ /* 0x000ee400080210ff */
[----:B---3--:R-:W-:Y:S05]  /*abc0*/  @!P1 BRA `(.L_x_114) ;  /* 0xfffffffc00ec9947 */ /* 0x008fea000383ffff */
[----:B------:R-:W-:Y:S05]  /*abd0*/  BRA `(.L_x_113) ;  /* 0xffffffc000187947 */ /* 0x000fea000383ffff */
.L_x_116:
[----:B-1----:R1:W4:Y:S02]  /*abe0*/  SYNCS.PHASECHK.TRANS64.TRYWAIT P0, [R112+URZ+0x90], R0 ;  /* 0x00009000700075a7 */ /* 0x00232400080011ff */
[----:B----4-:R-:W-:Y:S05]  /*abf0*/  @!P0 NANOSLEEP.SYNCS 0x989680 ;  /* 0x009896800000895d */ /* 0x010fea0003900000 */
[----:B------:R-:W4:Y:S02]  /*ac00*/  @!P0 SYNCS.PHASECHK.TRANS64 P0, [R112+URZ+0x90], R0 ;  /* 0x00009000700085a7 */ /* 0x000f2400080010ff */
[----:B----4-:R-:W-:Y:S05]  /*ac10*/  @!P0 BRA `(.L_x_116) ;  /* 0xfffffffc00f08947 */ /* 0x010fea000383ffff */
[----:B------:R-:W-:Y:S05]  /*ac20*/  BRA `(.L_x_115) ;  /* 0xffffffc000407947 */ /* 0x000fea000383ffff */
.L_x_125:
[----:B--2---:R2:W4:Y:S02]  /*ac30*/  SYNCS.PHASECHK.TRANS64.TRYWAIT P0, [R2+URZ+0x20], R0 ;  /* 0x00002000020075a7 */ /* 0x00452400080011ff */
[----:B----4-:R-:W-:Y:S05]  /*ac40*/  @!P0 NANOSLEEP.SYNCS 0x989680 ;  /* 0x009896800000895d */ /* 0x010fea0003900000 */
[----:B------:R-:W4:Y:S02]  /*ac50*/  @!P0 SYNCS.PHASECHK.TRANS64 P0, [R2+URZ+0x20], R0 ;  /* 0x00002000020085a7 */ /* 0x000f2400080010ff */
[----:B----4-:R-:W-:Y:S05]  /*ac60*/  @!P0 BRA `(.L_x_125) ;  /* 0xfffffffc00f08947 */ /* 0x010fea000383ffff */
[----:B------:R-:W-:Y:S05]  /*ac70*/  BRA `(.L_x_124) ;  /* 0xffffffcc002c7947 */ /* 0x000fea000383ffff */
.L_x_133:
[----:B--2---:R2:W4:Y:S02]  /*ac80*/  SYNCS.PHASECHK.TRANS64.TRYWAIT P0, [R0+URZ+0x20], R6 ;  /* 0x00002006000075a7 */ /* 0x00452400080011ff */
[----:B----4-:R-:W-:Y:S05]  /*ac90*/  @!P0 NANOSLEEP.SYNCS 0x989680 ;  /* 0x009896800000895d */ /* 0x010fea0003900000 */
[----:B------:R-:W4:Y:S02]  /*aca0*/  @!P0 SYNCS.PHASECHK.TRANS64 P0, [R0+URZ+0x20], R6 ;  /* 0x00002006000085a7 */ /* 0x000f2400080010ff */
[----:B----4-:R-:W-:Y:S05]  /*acb0*/  @!P0 BRA `(.L_x_133) ;  /* 0xfffffffc00f08947 */ /* 0x010fea000383ffff */
[----:B------:R-:W-:Y:S05]  /*acc0*/  BRA `(.L_x_132) ;  /* 0xffffffd800407947 */ /* 0x000fea000383ffff */
.L_x_141:
[----:B--2---:R2:W4:Y:S02]  /*acd0*/  SYNCS.PHASECHK.TRANS64.TRYWAIT P0, [R0+URZ+0x20], R5 ;  /* 0x00002005000075a7 */ /* 0x00452400080011ff */
[----:B----4-:R-:W-:Y:S05]  /*ace0*/  @!P0 NANOSLEEP.SYNCS 0x989680 ;  /* 0x009896800000895d */ /* 0x010fea0003900000 */
[----:B------:R-:W4:Y:S02]  /*acf0*/  @!P0 SYNCS.PHASECHK.TRANS64 P0, [R0+URZ+0x20], R5 ;  /* 0x00002005000085a7 */ /* 0x000f2400080010ff */
[----:B----4-:R-:W-:Y:S05]  /*ad00*/  @!P0 BRA `(.L_x_141) ;  /* 0xfffffffc00f08947 */ /* 0x010fea000383ffff */
[----:B------:R-:W-:Y:S05]  /*ad10*/  BRA `(.L_x_140) ;  /* 0xffffffe400547947 */ /* 0x000fea000383ffff */
        .weak           $__internal_0_$__cuda_sm10x_tcgen05_guardrail_trap_col_being_dealloced_not_returned_by_alloc
        .type           $__internal_0_$__cuda_sm10x_tcgen05_guardrail_trap_col_being_dealloced_not_returned_by_alloc,@function
        .size           $__internal_0_$__cuda_sm10x_tcgen05_guardrail_trap_col_being_dealloced_not_returned_by_alloc,($__internal_1_$__cuda_sm10x_tcgen05_guardrail_trap_phase_invalid_during_alloc - $__internal_0_$__cuda_sm10x_tcgen05_guardrail_trap_col_being_dealloced_not_returned_by_alloc)
$__internal_0_$__cuda_sm10x_tcgen05_guardrail_trap_col_being_dealloced_not_returned_by_alloc:
[----:B------:R-:W-:Y:S05]  /*ad20*/  BPT.TRAP 0x1 ;  /* 0x000000040000795c */ /* 0x000fea0000300000 */
[----:B------:R-:W-:-:S04]  /*ad30*/  HFMA2 R3, -RZ, RZ, 0, 0 ;  /* 0x00000000ff037431 */ /* 0x000fc800000001ff */
[----:B------:R-:W-:Y:S05]  /*ad40*/  RET.REL.NODEC R2 `(_ZN7cutlass13device_kernelINS_4gemm6kernel13GemmUniversalIN4cute5tupleIJiiiiEEENS1_10collective13CollectiveMmaINS1_35MainloopSm100TmaUmmaWarpSpecializedILi2ELi2ELi4ENS5_IJNS4_1CILi2EEENSA_ILi1EEESC_EEEEENS5_IJNSA_ILi128EEENSA_ILi256EEESG_EEENS_10bfloat16_tENS5_IJlSC_lEEESI_SJ_NS4_8TiledMMAINS4_8MMA_AtomIJNS4_26SM100_MMA_F16BF16_2x1SM_SSISI_SI_fLi128ELi256ELNS4_4UMMA5MajorE0ELSO_0ELNSN_7ScaleInE0ELSP_0EEEEEENS4_6LayoutINS5_IJSC_SC_SC_EEENS5_IJNSA_ILi0EEESU_SU_EEEEENS5_IJNS4_10UnderscoreESX_SX_EEEEENS4_18SM100_TMA_2SM_LOADENS4_14ComposedLayoutINS4_7SwizzleILi3ELi4ELi3EEENS4_18smem_ptr_flag_bitsILi16EEENSS_INS5_IJNSA_ILi8EEENSA_ILi64EEEEEENS5_IJS17_SC_EEEEEEEvNS4_8identityES10_S1B_vS1C_EENS_8epilogue10collective18CollectiveEpilogueINS1E_23Sm100TmaWarpSpecializedILi4ELi2ELi32ELb1ELb0EEEJNS5_IJS17_SG_SG_EEENS5_IJNSS_IS17_SC_EENSS_INS5_IJNSA_ILi32EEESB_EEENS5_IJSC_SF_EEEEEEEESI_SJ_SI_SJ_NS1E_6fusion15FusionCallbacksIS1I_NS1Q_17LinearCombinationISI_fSI_fLNS_15FloatRoundStyleE2EEES1J_S1P_JEEENS4_5SM1004TMEM4LOAD26SM100_TMEM_LOAD_32dp32b32xENS4_13SM90_TMA_LOADENS11_INS12_ILi2ELi4ELi3EEES15_NSS_INS5_IJS16_S1L_EEENS5_IJS1L_SC_EEEEEEENS4_39AutoVectorizingCopyWithAssumedAlignmentILi128EEENS4_14SM90_TMA_STOREES25_S27_S27_EEEvvEEEEvNT_6ParamsE) ;  /* 0xffffff5002ac7950 */ /* 0x000fea0003c3ffff */
        .weak           $__internal_1_$__cuda_sm10x_tcgen05_guardrail_trap_phase_invalid_during_alloc
        .type           $__internal_1_$__cuda_sm10x_tcgen05_guardrail_trap_phase_invalid_during_alloc,@function
        .size           $__internal_1_$__cuda_sm10x_tcgen05_guardrail_trap_phase_invalid_during_alloc,($__internal_2_$__cuda_sm10x_tcgen05_guardrail_trap_unallocated_columns_being_dealloced - $__internal_1_$__cuda_sm10x_tcgen05_guardrail_trap_phase_invalid_during_alloc)
$__internal_1_$__cuda_sm10x_tcgen05_guardrail_trap_phase_invalid_during_alloc:
[----:B------:R-:W-:Y:S05]  /*ad50*/  BPT.TRAP 0x1 ;  /* 0x000000040000795c */ /* 0x000fea0000300000 */
[----:B------:R-:W-:-:S04]  /*ad60*/  MOV R3, 0x0 ;  /* 0x0000000000037802 */ /* 0x000fc80000000f00 */
[----:B------:R-:W-:Y:S05]  /*ad70*/  RET.REL.NODEC R2 `(_ZN7cutlass13device_kernelINS_4gemm6kernel13GemmUniversalIN4cute5tupleIJiiiiEEENS1_10collective13CollectiveMmaINS1_35MainloopSm100TmaUmmaWarpSpecializedILi2ELi2ELi4ENS5_IJNS4_1CILi2EEENSA_ILi1EEESC_EEEEENS5_IJNSA_ILi128EEENSA_ILi256EEESG_EEENS_10bfloat16_tENS5_IJlSC_lEEESI_SJ_NS4_8TiledMMAINS4_8MMA_AtomIJNS4_26SM100_MMA_F16BF16_2x1SM_SSISI_SI_fLi128ELi256ELNS4_4UMMA5MajorE0ELSO_0ELNSN_7ScaleInE0ELSP_0EEEEEENS4_6LayoutINS5_IJSC_SC_SC_EEENS5_IJNSA_ILi0EEESU_SU_EEEEENS5_IJNS4_10UnderscoreESX_SX_EEEEENS4_18SM100_TMA_2SM_LOADENS4_14ComposedLayoutINS4_7SwizzleILi3ELi4ELi3EEENS4_18smem_ptr_flag_bitsILi16EEENSS_INS5_IJNSA_ILi8EEENSA_ILi64EEEEEENS5_IJS17_SC_EEEEEEEvNS4_8identityES10_S1B_vS1C_EENS_8epilogue10collective18CollectiveEpilogueINS1E_23Sm100TmaWarpSpecializedILi4ELi2ELi32ELb1ELb0EEEJNS5_IJS17_SG_SG_EEENS5_IJNSS_IS17_SC_EENSS_INS5_IJNSA_ILi32EEESB_EEENS5_IJSC_SF_EEEEEEEESI_SJ_SI_SJ_NS1E_6fusion15FusionCallbacksIS1I_NS1Q_17LinearCombinationISI_fSI_fLNS_15FloatRoundStyleE2EEES1J_S1P_JEEENS4_5SM1004TMEM4LOAD26SM100_TMEM_LOAD_32dp32b32xENS4_13SM90_TMA_LOADENS11_INS12_ILi2ELi4ELi3EEES15_NSS_INS5_IJS16_S1L_EEENS5_IJS1L_SC_EEEEEEENS4_39AutoVectorizingCopyWithAssumedAlignmentILi128EEENS4_14SM90_TMA_STOREES25_S27_S27_EEEvvEEEEvNT_6ParamsE) ;  /* 0xffffff5002a07950 */ /* 0x000fea0003c3ffff */
        .weak           $__internal_2_$__cuda_sm10x_tcgen05_guardrail_trap_unallocated_columns_being_dealloced
        .type           $__internal_2_$__cuda_sm10x_tcgen05_guardrail_trap_unallocated_columns_being_dealloced,@function
        .size           $__internal_2_$__cuda_sm10x_tcgen05_guardrail_trap_unallocated_columns_being_dealloced,(.L_x_195 - $__internal_2_$__cuda_sm10x_tcgen05_guardrail_trap_unallocated_columns_being_dealloced)
$__internal_2_$__cuda_sm10x_tcgen05_guardrail_trap_unallocated_columns_being_dealloced:
[----:B------:R-:W-:Y:S05]  /*ad80*/  BPT.TRAP 0x1 ;  /* 0x000000040000795c */ /* 0x000fea0000300000 */
[----:B------:R-:W-:-:S04]  /*ad90*/  HFMA2 R3, -RZ, RZ, 0, 0 ;  /* 0x00000000ff037431 */ /* 0x000fc800000001ff */
[----:B------:R-:W-:Y:S05]  /*ada0*/  RET.REL.NODEC R2 `(_ZN7cutlass13device_kernelINS_4gemm6kernel13GemmUniversalIN4cute5tupleIJiiiiEEENS1_10collective13CollectiveMmaINS1_35MainloopSm100TmaUmmaWarpSpecializedILi2ELi2ELi4ENS5_IJNS4_1CILi2EEENSA_ILi1EEESC_EEEEENS5_IJNSA_ILi128EEENSA_ILi256EEESG_EEENS_10bfloat16_tENS5_IJlSC_lEEESI_SJ_NS4_8TiledMMAINS4_8MMA_AtomIJNS4_26SM100_MMA_F16BF16_2x1SM_SSISI_SI_fLi128ELi256ELNS4_4UMMA5MajorE0ELSO_0ELNSN_7ScaleInE0ELSP_0EEEEEENS4_6LayoutINS5_IJSC_SC_SC_EEENS5_IJNSA_ILi0EEESU_SU_EEEEENS5_IJNS4_10UnderscoreESX_SX_EEEEENS4_18SM100_TMA_2SM_LOADENS4_14ComposedLayoutINS4_7SwizzleILi3ELi4ELi3EEENS4_18smem_ptr_flag_bitsILi16EEENSS_INS5_IJNSA_ILi8EEENSA_ILi64EEEEEENS5_IJS17_SC_EEEEEEEvNS4_8identityES10_S1B_vS1C_EENS_8epilogue10collective18CollectiveEpilogueINS1E_23Sm100TmaWarpSpecializedILi4ELi2ELi32ELb1ELb0EEEJNS5_IJS17_SG_SG_EEENS5_IJNSS_IS17_SC_EENSS_INS5_IJNSA_ILi32EEESB_EEENS5_IJSC_SF_EEEEEEEESI_SJ_SI_SJ_NS1E_6fusion15FusionCallbacksIS1I_NS1Q_17LinearCombinationISI_fSI_fLNS_15FloatRoundStyleE2EEES1J_S1P_JEEENS4_5SM1004TMEM4LOAD26SM100_TMEM_LOAD_32dp32b32xENS4_13SM90_TMA_LOADENS11_INS12_ILi2ELi4ELi3EEES15_NSS_INS5_IJS16_S1L_EEENS5_IJS1L_SC_EEEEEEENS4_39AutoVectorizingCopyWithAssumedAlignmentILi128EEENS4_14SM90_TMA_STOREES25_S27_S27_EEEvvEEEEvNT_6ParamsE) ;  /* 0xffffff5002947950 */ /* 0x000fea0003c3ffff */
.L_x_194:
[----:B------:R-:W-:-:S00]  /*adb0*/  BRA `(.L_x_194) ;  /* 0xfffffffc00fc7947 */ /* 0x000fc0000383ffff */
[----:B------:R-:W-:-:S00]  /*adc0*/  NOP ;  /* 0x0000000000007918 */ /* 0x000fc00000000000 */
        /* <DEDUP_REMOVED lines=11> */
.L_x_195:


//--------------------- .nv.global.init           --------------------------
	.section	.nv.global.init,"aw",@progbits
.nv.global.init:
	.type		$str$27,@object
	.size		$str$27,($str$28 - $str$27)
$str$27:
        /*0000*/ 	.byte	0x28, 0x61, 0x64, 0x64, 0x72, 0x65, 0x73, 0x73, 0x20, 0x26, 0x20, 0x6d, 0x61, 0x73, 0x6b, 0x29
        /*0010*/ 	.byte	0x20, 0x3d, 0x3d, 0x20, 0x30, 0x00
	.type		$str$28,@object
	.size		$str$28,($str$26 - $str$28)
$str$28:
        /*0016*/ 	.byte	0x2f, 0x74, 0x6d, 0x70, 0x2f, 0x63, 0x75, 0x74, 0x6c, 0x61, 0x73, 0x73, 0x5f, 0x73, 0x77, 0x65
        /*0026*/ 	.byte	0x65, 0x70, 0x5f, 0x73, 0x72, 0x63, 0x2f, 0x69, 0x6e, 0x63, 0x6c, 0x75, 0x64, 0x65, 0x2f, 0x63
        /*0036*/ 	.byte	0x75, 0x74, 0x65, 0x2f, 0x70, 0x6f, 0x69, 0x6e, 0x74, 0x65, 0x72, 0x5f, 0x66, 0x6c, 0x61, 0x67
        /*0046*/ 	.byte	0x67, 0x65, 0x64, 0x2e, 0x68, 0x70, 0x70, 0x00
	.type		$str$26,@object
	.size		$str$26,($str$25 - $str$26)
$str$26:
        /*004e*/ 	.byte	0x2f, 0x74, 0x6d, 0x70, 0x2f, 0x63, 0x75, 0x74, 0x6c, 0x61, 0x73, 0x73, 0x5f, 0x73, 0x77, 0x65
        /*005e*/ 	.byte	0x65, 0x70, 0x5f, 0x73, 0x72, 0x63, 0x2f, 0x69, 0x6e, 0x63, 0x6c, 0x75, 0x64, 0x65, 0x2f, 0x63
        /*006e*/ 	.byte	0x75, 0x74, 0x65, 0x2f, 0x61, 0x74, 0x6f, 0x6d, 0x2f, 0x63, 0x6f, 0x70, 0x79, 0x5f, 0x74, 0x72
        /*007e*/ 	.byte	0x61, 0x69, 0x74, 0x73, 0x5f, 0x73, 0x6d, 0x31, 0x30, 0x30, 0x2e, 0x68, 0x70, 0x70, 0x00
	.type		$str$25,@object
	.size		$str$25,(__unnamed_1 - $str$25)
$str$25:
        /*008d*/ 	.byte	0x28, 0x28, 0x75, 0x69, 0x6e, 0x74, 0x33, 0x32, 0x5f, 0x74, 0x28, 0x74, 0x68, 0x72, 0x65, 0x61
        /*009d*/ 	.byte	0x64, 0x49, 0x64, 0x78, 0x2e, 0x78, 0x29, 0x20, 0x2f, 0x20, 0x33, 0x32, 0x29, 0x20, 0x25, 0x20
        /*00ad*/ 	.byte	0x34, 0x29, 0x20, 0x3d, 0x3d, 0x20, 0x28, 0x28, 0x28, 0x74, 0x6d, 0x65, 0x6d, 0x5f, 0x61, 0x64
        /*00bd*/ 	.byte	0x64, 0x72, 0x20, 0x3e, 0x3e, 0x20, 0x31, 0x36, 0x29, 0x20, 0x2f, 0x20, 0x33, 0x32, 0x29, 0x20
        /*00cd*/ 	.byte	0x25, 0x20, 0x34, 0x29, 0x00
	.type		__unnamed_1,@object
	.size		__unnamed_1,(__unnamed_2 - __unnamed_1)
__unnamed_1:
        /*00d2*/ 	.byte	0x61, 0x75, 0x74, 0x6f, 0x20, 0x63, 0x75, 0x74, 0x65, 0x3a, 0x3a, 0x61, 0x73, 0x5f, 0x70, 0x6f
        /* <DEDUP_REMOVED lines=24> */
        /*0262*/ 	.byte	0x43, 0x3c, 0x34, 0x30, 0x39, 0x36, 0x3e, 0x3e, 0x3e, 0x3e, 0x5d, 0x00
	.type		__unnamed_2,@object
	.size		__unnamed_2,(.L_2 - __unnamed_2)
__unnamed_2:
        /* <DEDUP_REMOVED lines=42> */
        /*050e*/ 	.byte	0x3e, 0x3e, 0x5d, 0x00
.L_2:


//--------------------- .nv.shared._ZN7cutlass13device_kernelINS_4gemm6kernel13GemmUniversalIN4cute5tupleIJiiiiEEENS1_10collective13CollectiveMmaINS1_35MainloopSm100TmaUmmaWarpSpecializedILi2ELi2ELi4ENS5_IJNS4_1CILi2EEENSA_ILi1EEESC_EEEEENS5_IJNSA_ILi128EEENSA_ILi256EEESG_EEENS_10bfloat16_tENS5_IJlSC_lEEESI_SJ_NS4_8TiledMMAINS4_8MMA_AtomIJNS4_26SM100_MMA_F16BF16_2x1SM_SSISI_SI_fLi128ELi256ELNS4_4UMMA5MajorE0ELSO_0ELNSN_7ScaleInE0ELSP_0EEEEEENS4_6LayoutINS5_IJSC_SC_SC_EEENS5_IJNSA_ILi0EEESU_SU_EEEEENS5_IJNS4_10UnderscoreESX_SX_EEEEENS4_18SM100_TMA_2SM_LOADENS4_14ComposedLayoutINS4_7SwizzleILi3ELi4ELi3EEENS4_18smem_ptr_flag_bitsILi16EEENSS_INS5_IJNSA_ILi8EEENSA_ILi64EEEEEENS5_IJS17_SC_EEEEEEEvNS4_8identityES10_S1B_vS1C_EENS_8epilogue10collective18CollectiveEpilogueINS1E_23Sm100TmaWarpSpecializedILi4ELi2ELi32ELb1ELb0EEEJNS5_IJS17_SG_SG_EEENS5_IJNSS_IS17_SC_EENSS_INS5_IJNSA_ILi32EEESB_EEENS5_IJSC_SF_EEEEEEEESI_SJ_SI_SJ_NS1E_6fusion15FusionCallbacksIS1I_NS1Q_17LinearCombinationISI_fSI_fLNS_15FloatRoundStyleE2EEES1J_S1P_JEEENS4_5SM1004TMEM4LOAD26SM100_TMEM_LOAD_32dp32b32xENS4_13SM90_TMA_LOADENS11_INS12_ILi2ELi4ELi3EEES15_NSS_INS5_IJS16_S1L_EEENS5_IJS1L_SC_EEEEEEENS4_39AutoVectorizingCopyWithAssumedAlignmentILi128EEENS4_14SM90_TMA_STOREES25_S27_S27_EEEvvEEEEvNT_6ParamsE --------------------------
	.section	.nv.shared._ZN7cutlass13device_kernelINS_4gemm6kernel13GemmUniversalIN4cute5tupleIJiiiiEEENS1_10collective13CollectiveMmaINS1_35MainloopSm100TmaUmmaWarpSpecializedILi2ELi2ELi4ENS5_IJNS4_1CILi2EEENSA_ILi1EEESC_EEEEENS5_IJNSA_ILi128EEENSA_ILi256EEESG_EEENS_10bfloat16_tENS5_IJlSC_lEEESI_SJ_NS4_8TiledMMAINS4_8MMA_AtomIJNS4_26SM100_MMA_F16BF16_2x1SM_SSISI_SI_fLi128ELi256ELNS4_4UMMA5MajorE0ELSO_0ELNSN_7ScaleInE0ELSP_0EEEEEENS4_6LayoutINS5_IJSC_SC_SC_EEENS5_IJNSA_ILi0EEESU_SU_EEEEENS5_IJNS4_10UnderscoreESX_SX_EEEEENS4_18SM100_TMA_2SM_LOADENS4_14ComposedLayoutINS4_7SwizzleILi3ELi4ELi3EEENS4_18smem_ptr_flag_bitsILi16EEENSS_INS5_IJNSA_ILi8EEENSA_ILi64EEEEEENS5_IJS17_SC_EEEEEEEvNS4_8identityES10_S1B_vS1C_EENS_8epilogue10collective18CollectiveEpilogueINS1E_23Sm100TmaWarpSpecializedILi4ELi2ELi32ELb1ELb0EEEJNS5_IJS17_SG_SG_EEENS5_IJNSS_IS17_SC_EENSS_INS5_IJNSA_ILi32EEESB_EEENS5_IJSC_SF_EEEEEEEESI_SJ_SI_SJ_NS1E_6fusion15FusionCallbacksIS1I_NS1Q_17LinearCombinationISI_fSI_fLNS_15FloatRoundStyleE2EEES1J_S1P_JEEENS4_5SM1004TMEM4LOAD26SM100_TMEM_LOAD_32dp32b32xENS4_13SM90_TMA_LOADENS11_INS12_ILi2ELi4ELi3EEES15_NSS_INS5_IJS16_S1L_EEENS5_IJS1L_SC_EEEEEEENS4_39AutoVectorizingCopyWithAssumedAlignmentILi128EEENS4_14SM90_TMA_STOREES25_S27_S27_EEEvvEEEEvNT_6ParamsE,"aw",@nobits
	.sectionflags	@""
	.align	16
	.zero		1024


//--------------------- .nv.shared.reserved.0     --------------------------
	.section	.nv.shared.reserved.0,"aw",@nobits
	.weak		__nv_reservedSMEM_offset_0_alias
	.size		__nv_reservedSMEM_offset_0_alias, 0, 64
	.other		__nv_reservedSMEM_offset_0_alias,@"STO_CUDA_RESERVED_SHARED STV_DEFAULT"
__nv_reservedSMEM_offset_0_alias:
	.zero		0
.nv.shared.reserved.0:
	.zero		64
	.weak		__nv_reservedSMEM_tcgen05_partition
	.type		__nv_reservedSMEM_tcgen05_partition,@object
	.size		__nv_reservedSMEM_tcgen05_partition,(.L_0 - __nv_reservedSMEM_tcgen05_partition)
__nv_reservedSMEM_tcgen05_partition:
	.zero		32
.L_0:


//--------------------- .nv.global                --------------------------
	.section	.nv.global,"aw",@nobits
.nv.global:
	.type		_ZN40_INTERNAL_a16357b5_4_k_cu_f5bc2fdd_153254cute1_E,@object
	.size		_ZN40_INTERNAL_a16357b5_4_k_cu_f5bc2fdd_153254cute1_E,(_ZN40_INTERNAL_a16357b5_4_k_cu_f5bc2fdd_153254cuda3std3__45__cpo6cbeginE - _ZN40_INTERNAL_a16357b5_4_k_cu_f5bc2fdd_153254cute1_E)
_ZN40_INTERNAL_a16357b5_4_k_cu_f5bc2fdd_153254cute1_E:
	.zero		1
	.type		_ZN40_INTERNAL_a16357b5_4_k_cu_f5bc2fdd_153254cuda3std3__45__cpo6cbeginE,@object
	.size		_ZN40_INTERNAL_a16357b5_4_k_cu_f5bc2fdd_153254cuda3std3__45__cpo6cbeginE,(_ZN40_INTERNAL_a16357b5_4_k_cu_f5bc2fdd_153254cuda3std3__48in_placeE - _ZN40_INTERNAL_a16357b5_4_k_cu_f5bc2fdd_153254cuda3std3__45__cpo6cbeginE)
_ZN40_INTERNAL_a16357b5_4_k_cu_f5bc2fdd_153254cuda3std3__45__cpo6cbeginE:
	.zero		1
	.type		_ZN40_INTERNAL_a16357b5_4_k_cu_f5bc2fdd_153254cuda3std3__48in_placeE,@object
	.size		_ZN40_INTERNAL_a16357b5_4_k_cu_f5bc2fdd_153254cuda3std3__48in_placeE,(_ZN40_INTERNAL_a16357b5_4_k_cu_f5bc2fdd_153254cuda3std6ranges3__45__cpo9iter_moveE - _ZN40_INTERNAL_a16357b5_4_k_cu_f5bc2fdd_153254cuda3std3__48in_placeE)
_ZN40_INTERNAL_a16357b5_4_k_cu_f5bc2fdd_153254cuda3std3__48in_placeE:
	.zero		1
	.type		_ZN40_INTERNAL_a16357b5_4_k_cu_f5bc2fdd_153254cuda3std6ranges3__45__cpo9iter_moveE,@object
	.size		_ZN40_INTERNAL_a16357b5_4_k_cu_f5bc2fdd_153254cuda3std6ranges3__45__cpo9iter_moveE,(_ZN40_INTERNAL_a16357b5_4_k_cu_f5bc2fdd_153254cuda3std3__45__cpo5beginE - _ZN40_INTERNAL_a16357b5_4_k_cu_f5bc2fdd_153254cuda3std6ranges3__45__cpo9iter_moveE)
_ZN40_INTERNAL_a16357b5_4_k_cu_f5bc2fdd_153254cuda3std6ranges3__45__cpo9iter_moveE:
	.zero		1
	.type		_ZN40_INTERNAL_a16357b5_4_k_cu_f5bc2fdd_153254cuda3std3__45__cpo5beginE,@object
	.size		_ZN40_INTERNAL_a16357b5_4_k_cu_f5bc2fdd_153254cuda3std3__45__cpo5beginE,(_ZN40_INTERNAL_a16357b5_4_k_cu_f5bc2fdd_153254cuda3std3__442_GLOBAL__N__a16357b5_4_k_cu_f5bc2fdd_153256ignoreE - _ZN40_INTERNAL_a16357b5_4_k_cu_f5bc2fdd_153254cuda3std3__45__cpo5beginE)
_ZN40_INTERNAL_a16357b5_4_k_cu_f5bc2fdd_153254cuda3std3__45__cpo5beginE:
	.zero		1
	.type		_ZN40_INTERNAL_a16357b5_4_k_cu_f5bc2fdd_153254cuda3std3__442_GLOBAL__N__a16357b5_4_k_cu_f5bc2fdd_153256ignoreE,@object
	.size		_ZN40_INTERNAL_a16357b5_4_k_cu_f5bc2fdd_153254cuda3std3__442_GLOBAL__N__a16357b5_4_k_cu_f5bc2fdd_153256ignoreE,(_ZN40_INTERNAL_a16357b5_4_k_cu_f5bc2fdd_153254cute7productE - _ZN40_INTERNAL_a16357b5_4_k_cu_f5bc2fdd_153254cuda3std3__442_GLOBAL__N__a16357b5_4_k_cu_f5bc2fdd_153256ignoreE)
_ZN40_INTERNAL_a16357b5_4_k_cu_f5bc2fdd_153254cuda3std3__442_GLOBAL__N__a16357b5_4_k_cu_f5bc2fdd_153256ignoreE:
	.zero		1
	.type		_ZN40_INTERNAL_a16357b5_4_k_cu_f5bc2fdd_153254cute7productE,@object
	.size		_ZN40_INTERNAL_a16357b5_4_k_cu_f5bc2fdd_153254cute7productE,(_ZN40_INTERNAL_a16357b5_4_k_cu_f5bc2fdd_153254cuda3std3__45__cpo3endE - _ZN40_INTERNAL_a16357b5_4_k_cu_f5bc2fdd_153254cute7productE)
_ZN40_INTERNAL_a16357b5_4_k_cu_f5bc2fdd_153254cute7productE:
	.zero		1
	.type		_ZN40_INTERNAL_a16357b5_4_k_cu_f5bc2fdd_153254cuda3std3__45__cpo3endE,@object
	.size		_ZN40_INTERNAL_a16357b5_4_k_cu_f5bc2fdd_153254cuda3std3__45__cpo3endE,(_ZN40_INTERNAL_a16357b5_4_k_cu_f5bc2fdd_153254cuda3std3__419piecewise_constructE - _ZN40_INTERNAL_a16357b5_4_k_cu_f5bc2fdd_153254cuda3std3__45__cpo3endE)
_ZN40_INTERNAL_a16357b5_4_k_cu_f5bc2fdd_153254cuda3std3__45__cpo3endE:
	.zero		1
	.type		_ZN40_INTERNAL_a16357b5_4_k_cu_f5bc2fdd_153254cuda3std3__419piecewise_constructE,@object
	.size		_ZN40_INTERNAL_a16357b5_4_k_cu_f5bc2fdd_153254cuda3std3__419piecewise_constructE,(_ZN40_INTERNAL_a16357b5_4_k_cu_f5bc2fdd_153254cuda3std3__45__cpo4cendE - _ZN40_INTERNAL_a16357b5_4_k_cu_f5bc2fdd_153254cuda3std3__419piecewise_constructE)
_ZN40_INTERNAL_a16357b5_4_k_cu_f5bc2fdd_153254cuda3std3__419piecewise_constructE:
	.zero		1
	.type		_ZN40_INTERNAL_a16357b5_4_k_cu_f5bc2fdd_153254cuda3std3__45__cpo4cendE,@object
	.size		_ZN40_INTERNAL_a16357b5_4_k_cu_f5bc2fdd_153254cuda3std3__45__cpo4cendE,(_ZN40_INTERNAL_a16357b5_4_k_cu_f5bc2fdd_153254cuda3std6ranges3__45__cpo4swapE - _ZN40_INTERNAL_a16357b5_4_k_cu_f5bc2fdd_153254cuda3std3__45__cpo4cendE)
_ZN40_INTERNAL_a16357b5_4_k_cu_f5bc2fdd_153254cuda3std3__45__cpo4cendE:
	.zero		1
	.type		_ZN40_INTERNAL_a16357b5_4_k_cu_f5bc2fdd_153254cuda3std6ranges3__45__cpo4swapE,@object
	.size		_ZN40_INTERNAL_a16357b5_4_k_cu_f5bc2fdd_153254cuda3std6ranges3__45__cpo4swapE,(.L_10 - _ZN40_INTERNAL_a16357b5_4_k_cu_f5bc2fdd_153254cuda3std6ranges3__45__cpo4swapE)
_ZN40_INTERNAL_a16357b5_4_k_cu_f5bc2fdd_153254cuda3std6ranges3__45__cpo4swapE:
	.zero		1
.L_10:


//--------------------- .nv.constant0._ZN7cutlass13device_kernelINS_4gemm6kernel13GemmUniversalIN4cute5tupleIJiiiiEEENS1_10collective13CollectiveMmaINS1_35MainloopSm100TmaUmmaWarpSpecializedILi2ELi2ELi4ENS5_IJNS4_1CILi2EEENSA_ILi1EEESC_EEEEENS5_IJNSA_ILi128EEENSA_ILi256EEESG_EEENS_10bfloat16_tENS5_IJlSC_lEEESI_SJ_NS4_8TiledMMAINS4_8MMA_AtomIJNS4_26SM100_MMA_F16BF16_2x1SM_SSISI_SI_fLi128ELi256ELNS4_4UMMA5MajorE0ELSO_0ELNSN_7ScaleInE0ELSP_0EEEEEENS4_6LayoutINS5_IJSC_SC_SC_EEENS5_IJNSA_ILi0EEESU_SU_EEEEENS5_IJNS4_10UnderscoreESX_SX_EEEEENS4_18SM100_TMA_2SM_LOADENS4_14ComposedLayoutINS4_7SwizzleILi3ELi4ELi3EEENS4_18smem_ptr_flag_bitsILi16EEENSS_INS5_IJNSA_ILi8EEENSA_ILi64EEEEEENS5_IJS17_SC_EEEEEEEvNS4_8identityES10_S1B_vS1C_EENS_8epilogue10collective18CollectiveEpilogueINS1E_23Sm100TmaWarpSpecializedILi4ELi2ELi32ELb1ELb0EEEJNS5_IJS17_SG_SG_EEENS5_IJNSS_IS17_SC_EENSS_INS5_IJNSA_ILi32EEESB_EEENS5_IJSC_SF_EEEEEEEESI_SJ_SI_SJ_NS1E_6fusion15FusionCallbacksIS1I_NS1Q_17LinearCombinationISI_fSI_fLNS_15FloatRoundStyleE2EEES1J_S1P_JEEENS4_5SM1004TMEM4LOAD26SM100_TMEM_LOAD_32dp32b32xENS4_13SM90_TMA_LOADENS11_INS12_ILi2ELi4ELi3EEES15_NSS_INS5_IJS16_S1L_EEENS5_IJS1L_SC_EEEEEEENS4_39AutoVectorizingCopyWithAssumedAlignmentILi128EEENS4_14SM90_TMA_STOREES25_S27_S27_EEEvvEEEEvNT_6ParamsE --------------------------
	.section	.nv.constant0._ZN7cutlass13device_kernelINS_4gemm6kernel13GemmUniversalIN4cute5tupleIJiiiiEEENS1_10collective13CollectiveMmaINS1_35MainloopSm100TmaUmmaWarpSpecializedILi2ELi2ELi4ENS5_IJNS4_1CILi2EEENSA_ILi1EEESC_EEEEENS5_IJNSA_ILi128EEENSA_ILi256EEESG_EEENS_10bfloat16_tENS5_IJlSC_lEEESI_SJ_NS4_8TiledMMAINS4_8MMA_AtomIJNS4_26SM100_MMA_F16BF16_2x1SM_SSISI_SI_fLi128ELi256ELNS4_4UMMA5MajorE0ELSO_0ELNSN_7ScaleInE0ELSP_0EEEEEENS4_6LayoutINS5_IJSC_SC_SC_EEENS5_IJNSA_ILi0EEESU_SU_EEEEENS5_IJNS4_10UnderscoreESX_SX_EEEEENS4_18SM100_TMA_2SM_LOADENS4_14ComposedLayoutINS4_7SwizzleILi3ELi4ELi3EEENS4_18smem_ptr_flag_bitsILi16EEENSS_INS5_IJNSA_ILi8EEENSA_ILi64EEEEEENS5_IJS17_SC_EEEEEEEvNS4_8identityES10_S1B_vS1C_EENS_8epilogue10collective18CollectiveEpilogueINS1E_23Sm100TmaWarpSpecializedILi4ELi2ELi32ELb1ELb0EEEJNS5_IJS17_SG_SG_EEENS5_IJNSS_IS17_SC_EENSS_INS5_IJNSA_ILi32EEESB_EEENS5_IJSC_SF_EEEEEEEESI_SJ_SI_SJ_NS1E_6fusion15FusionCallbacksIS1I_NS1Q_17LinearCombinationISI_fSI_fLNS_15FloatRoundStyleE2EEES1J_S1P_JEEENS4_5SM1004TMEM4LOAD26SM100_TMEM_LOAD_32dp32b32xENS4_13SM90_TMA_LOADENS11_INS12_ILi2ELi4ELi3EEES15_NSS_INS5_IJS16_S1L_EEENS5_IJS1L_SC_EEEEEEENS4_39AutoVectorizingCopyWithAssumedAlignmentILi128EEENS4_14SM90_TMA_STOREES25_S27_S27_EEEvvEEEEvNT_6ParamsE,"a",@progbits
	.sectionflags	@""
	.align	4
.nv.constant0._ZN7cutlass13device_kernelINS_4gemm6kernel13GemmUniversalIN4cute5tupleIJiiiiEEENS1_10collective13CollectiveMmaINS1_35MainloopSm100TmaUmmaWarpSpecializedILi2ELi2ELi4ENS5_IJNS4_1CILi2EEENSA_ILi1EEESC_EEEEENS5_IJNSA_ILi128EEENSA_ILi256EEESG_EEENS_10bfloat16_tENS5_IJlSC_lEEESI_SJ_NS4_8TiledMMAINS4_8MMA_AtomIJNS4_26SM100_MMA_F16BF16_2x1SM_SSISI_SI_fLi128ELi256ELNS4_4UMMA5MajorE0ELSO_0ELNSN_7ScaleInE0ELSP_0EEEEEENS4_6LayoutINS5_IJSC_SC_SC_EEENS5_IJNSA_ILi0EEESU_SU_EEEEENS5_IJNS4_10UnderscoreESX_SX_EEEEENS4_18SM100_TMA_2SM_LOADENS4_14ComposedLayoutINS4_7SwizzleILi3ELi4ELi3EEENS4_18smem_ptr_flag_bitsILi16EEENSS_INS5_IJNSA_ILi8EEENSA_ILi64EEEEEENS5_IJS17_SC_EEEEEEEvNS4_8identityES10_S1B_vS1C_EENS_8epilogue10collective18CollectiveEpilogueINS1E_23Sm100TmaWarpSpecializedILi4ELi2ELi32ELb1ELb0EEEJNS5_IJS17_SG_SG_EEENS5_IJNSS_IS17_SC_EENSS_INS5_IJNSA_ILi32EEESB_EEENS5_IJSC_SF_EEEEEEEESI_SJ_SI_SJ_NS1E_6fusion15FusionCallbacksIS1I_NS1Q_17LinearCombinationISI_fSI_fLNS_15FloatRoundStyleE2EEES1J_S1P_JEEENS4_5SM1004TMEM4LOAD26SM100_TMEM_LOAD_32dp32b32xENS4_13SM90_TMA_LOADENS11_INS12_ILi2ELi4ELi3EEES15_NSS_INS5_IJS16_S1L_EEENS5_IJS1L_SC_EEEEEEENS4_39AutoVectorizingCopyWithAssumedAlignmentILi128EEENS4_14SM90_TMA_STOREES25_S27_S27_EEEvvEEEEvNT_6ParamsE:
	.zero		2944


//--------------------- SYMBOLS --------------------------

	.type		.nv.reservedSmem.offset0,@object
	.size		.nv.reservedSmem.offset0,0x4
	.type		.nv.reservedSmem.cap,@object
	.size		.nv.reservedSmem.cap,0x4
	.type		__assertfail,@function
